// auto-generated by cutlass_sweep.gemm — config: {"arch": "sm_100", "cluster_m": 1, "cluster_n": 1, "dtype": "tf32", "dtype_b": "tf32", "layout": "nn", "stages": 0, "tile_k": 32, "tile_m": 128, "tile_n": 64}
#include "cutlass/cutlass.h"
#include "cutlass/gemm/collective/collective_builder.hpp"
#include "cutlass/gemm/device/gemm_universal_adapter.h"
#include "cutlass/gemm/kernel/gemm_universal.hpp"
#include "cutlass/epilogue/collective/collective_builder.hpp"

using ElemA = cutlass::tfloat32_t;
using ElemB = cutlass::tfloat32_t;
using ElemCD = cutlass::tfloat32_t;
using Acc  = float;
using TileShape    = cute::Shape<cute::_128, cute::_64, cute::_32>;
using ClusterShape = cute::Shape<cute::_1, cute::_1, cute::_1>;

using CollectiveEpilogue = typename cutlass::epilogue::collective::CollectiveBuilder<
    cutlass::arch::Sm100, cutlass::arch::OpClassTensorOp,
    TileShape, ClusterShape,
    cutlass::epilogue::collective::EpilogueTileAuto,
    Acc, Acc,
    ElemCD, cutlass::layout::RowMajor, 128 / cutlass::sizeof_bits<ElemCD>::value,
    ElemCD, cutlass::layout::RowMajor, 128 / cutlass::sizeof_bits<ElemCD>::value,
    cutlass::epilogue::collective::EpilogueScheduleAuto
  >::CollectiveOp;

using CollectiveMainloop = typename cutlass::gemm::collective::CollectiveBuilder<
    cutlass::arch::Sm100, cutlass::arch::OpClassTensorOp,
    ElemA, cutlass::layout::RowMajor, 128 / cutlass::sizeof_bits<ElemA>::value,
    ElemB, cutlass::layout::RowMajor, 128 / cutlass::sizeof_bits<ElemB>::value,
    Acc,
    TileShape, ClusterShape,
    cutlass::gemm::collective::StageCountAutoCarveout<static_cast<int>(sizeof(typename CollectiveEpilogue::SharedStorage))>,
    cutlass::gemm::collective::KernelScheduleAuto
  >::CollectiveOp;

using GemmKernel = cutlass::gemm::kernel::GemmUniversal<
    cute::Shape<int,int,int,int>,
    CollectiveMainloop,
    CollectiveEpilogue
>;
using Gemm = cutlass::gemm::device::GemmUniversalAdapter<GemmKernel>;

// Force the device kernel symbol into the cubin without needing a host main.
auto* _anchor = &cutlass::device_kernel<GemmKernel>;


// ===== COMPILED SASS (sm_100a) =====

	.target	sm_100a

	.elftype	@"ET_EXEC"


//--------------------- .note.nv.tkinfo           --------------------------
	.section	.note.nv.tkinfo,"",@"SHT_NOTE"
	.sectionflags	@"SHF_NOTE_NV_TKINFO"
	.tkinfo
        /*0018*/ 	.word	0x00000002
        /*0030*/ 	.string	""
        /*0030*/ 	.string	"ptxas"
        /*0030*/ 	.string	"Cuda compilation tools, release 13.0, V13.0.88"
        /*0030*/ 	.string	"Build cuda_13.0.r13.0/compiler.36424714_0"
        /*0030*/ 	.string	"-arch sm_100a -m 64 "



//--------------------- .note.nv.cuinfo           --------------------------
	.section	.note.nv.cuinfo,"",@"SHT_NOTE"
	.sectionflags	@"SHF_NOTE_NV_CUINFO"
        /*0018*/ 	.short	0x0002
        /*001a*/ 	.short	0x0064
        /*001c*/ 	.short	0x0082
	.zero		2


//--------------------- .nv.info                  --------------------------
	.section	.nv.info,"",@"SHT_CUDA_INFO"
	.align	4


	//----- nvinfo : EIATTR_REGCOUNT
	.align		4
        /*0000*/ 	.byte	0x04, 0x2f
        /*0002*/ 	.short	(.L_19 - .L_18)
	.align		4
.L_18:
        /*0004*/ 	.word	index@(_ZN7cutlass13device_kernelINS_4gemm6kernel13GemmUniversalIN4cute5tupleIJiiiiEEENS1_10collective13CollectiveMmaINS1_35MainloopSm100TmaUmmaWarpSpecializedILi8ELi2ELi4ENS5_IJNS4_1CILi1EEESB_SB_EEEEENS5_IJNSA_ILi128EEENSA_ILi64EEENSA_ILi32EEEEEENS_10tfloat32_tENS5_IJlSB_lEEESI_NS5_IJSB_llEEENS4_8TiledMMAINS4_8MMA_AtomIJNS4_17SM100_MMA_TF32_SSISI_SI_fLi128ELi64ELNS4_4UMMA5MajorE0ELSP_1ELNSO_7ScaleInE0ELSQ_0EEEEEENS4_6LayoutISC_NS5_IJNSA_ILi0EEESU_SU_EEEEENS5_IJNS4_10UnderscoreESX_SX_EEEEENS4_13SM90_TMA_LOADENS4_14ComposedLayoutINS4_7SwizzleILi3ELi4ELi3EEENS4_18smem_ptr_flag_bitsILi32EEENST_INS5_IJNSA_ILi8EEESG_EEENS5_IJSG_SB_EEEEEEEvNS4_8identityES10_NS11_INS12_ILi2ELi5ELi2EEES15_NST_INS5_IJSG_NSA_ILi4EEEEEENS5_IJSB_SG_EEEEEEEvS1B_EENS_8epilogue10collective18CollectiveEpilogueINS1J_23Sm100TmaWarpSpecializedILi4ELi2ELi16ELb1ELb0EEEJSH_NS5_IJNST_ISE_SB_EENST_INSA_ILi16EEESB_EEEEESI_SJ_SI_SJ_NS1J_6fusion15FusionCallbacksIS1N_NS1S_17LinearCombinationISI_fSI_fLNS_15FloatRoundStyleE2EEESH_S1R_JEEENS4_5SM1004TMEM4LOAD26SM100_TMEM_LOAD_32dp32b16xES10_NS11_INS12_ILi2ELi4ELi3EEES15_NST_INS5_IJS16_S1P_EEENS5_IJS1P_SB_EEEEEEENS4_39AutoVectorizingCopyWithAssumedAlignmentILi128EEENS4_14SM90_TMA_STOREES26_S28_S28_EEEvvEEEEvNT_6ParamsE)
        /*0008*/ 	.word	0x00000060


	//----- nvinfo : EIATTR_FRAME_SIZE
	.align		4
.L_19:
        /*000c*/ 	.byte	0x04, 0x11
        /*000e*/ 	.short	(.L_21 - .L_20)
	.align		4
.L_20:
        /*0010*/ 	.word	index@($__internal_2_$__cuda_sm10x_tcgen05_guardrail_trap_unallocated_columns_being_dealloced)
        /*0014*/ 	.word	0x00000000


	//----- nvinfo : EIATTR_FRAME_SIZE
	.align		4
.L_21:
        /*0018*/ 	.byte	0x04, 0x11
        /*001a*/ 	.short	(.L_23 - .L_22)
	.align		4
.L_22:
        /*001c*/ 	.word	index@($__internal_1_$__cuda_sm10x_tcgen05_guardrail_trap_phase_invalid_during_alloc)
        /*0020*/ 	.word	0x00000000


	//----- nvinfo : EIATTR_FRAME_SIZE
	.align		4
.L_23:
        /*0024*/ 	.byte	0x04, 0x11
        /*0026*/ 	.short	(.L_25 - .L_24)
	.align		4
.L_24:
        /*0028*/ 	.word	index@($__internal_0_$__cuda_sm10x_tcgen05_guardrail_trap_col_being_dealloced_not_returned_by_alloc)
        /*002c*/ 	.word	0x00000000


	//----- nvinfo : EIATTR_FRAME_SIZE
	.align		4
.L_25:
        /*0030*/ 	.byte	0x04, 0x11
        /*0032*/ 	.short	(.L_27 - .L_26)
	.align		4
.L_26:
        /*0034*/ 	.word	index@(_ZN7cutlass13device_kernelINS_4gemm6kernel13GemmUniversalIN4cute5tupleIJiiiiEEENS1_10collective13CollectiveMmaINS1_35MainloopSm100TmaUmmaWarpSpecializedILi8ELi2ELi4ENS5_IJNS4_1CILi1EEESB_SB_EEEEENS5_IJNSA_ILi128EEENSA_ILi64EEENSA_ILi32EEEEEENS_10tfloat32_tENS5_IJlSB_lEEESI_NS5_IJSB_llEEENS4_8TiledMMAINS4_8MMA_AtomIJNS4_17SM100_MMA_TF32_SSISI_SI_fLi128ELi64ELNS4_4UMMA5MajorE0ELSP_1ELNSO_7ScaleInE0ELSQ_0EEEEEENS4_6LayoutISC_NS5_IJNSA_ILi0EEESU_SU_EEEEENS5_IJNS4_10UnderscoreESX_SX_EEEEENS4_13SM90_TMA_LOADENS4_14ComposedLayoutINS4_7SwizzleILi3ELi4ELi3EEENS4_18smem_ptr_flag_bitsILi32EEENST_INS5_IJNSA_ILi8EEESG_EEENS5_IJSG_SB_EEEEEEEvNS4_8identityES10_NS11_INS12_ILi2ELi5ELi2EEES15_NST_INS5_IJSG_NSA_ILi4EEEEEENS5_IJSB_SG_EEEEEEEvS1B_EENS_8epilogue10collective18CollectiveEpilogueINS1J_23Sm100TmaWarpSpecializedILi4ELi2ELi16ELb1ELb0EEEJSH_NS5_IJNST_ISE_SB_EENST_INSA_ILi16EEESB_EEEEESI_SJ_SI_SJ_NS1J_6fusion15FusionCallbacksIS1N_NS1S_17LinearCombinationISI_fSI_fLNS_15FloatRoundStyleE2EEESH_S1R_JEEENS4_5SM1004TMEM4LOAD26SM100_TMEM_LOAD_32dp32b16xES10_NS11_INS12_ILi2ELi4ELi3EEES15_NST_INS5_IJS16_S1P_EEENS5_IJS1P_SB_EEEEEEENS4_39AutoVectorizingCopyWithAssumedAlignmentILi128EEENS4_14SM90_TMA_STOREES26_S28_S28_EEEvvEEEEvNT_6ParamsE)
        /*0038*/ 	.word	0x00000000


	//----- nvinfo : EIATTR_MIN_STACK_SIZE
	.align		4
.L_27:
        /*003c*/ 	.byte	0x04, 0x12
        /*003e*/ 	.short	(.L_29 - .L_28)
	.align		4
.L_28:
        /*0040*/ 	.word	index@(_ZN7cutlass13device_kernelINS_4gemm6kernel13GemmUniversalIN4cute5tupleIJiiiiEEENS1_10collective13CollectiveMmaINS1_35MainloopSm100TmaUmmaWarpSpecializedILi8ELi2ELi4ENS5_IJNS4_1CILi1EEESB_SB_EEEEENS5_IJNSA_ILi128EEENSA_ILi64EEENSA_ILi32EEEEEENS_10tfloat32_tENS5_IJlSB_lEEESI_NS5_IJSB_llEEENS4_8TiledMMAINS4_8MMA_AtomIJNS4_17SM100_MMA_TF32_SSISI_SI_fLi128ELi64ELNS4_4UMMA5MajorE0ELSP_1ELNSO_7ScaleInE0ELSQ_0EEEEEENS4_6LayoutISC_NS5_IJNSA_ILi0EEESU_SU_EEEEENS5_IJNS4_10UnderscoreESX_SX_EEEEENS4_13SM90_TMA_LOADENS4_14ComposedLayoutINS4_7SwizzleILi3ELi4ELi3EEENS4_18smem_ptr_flag_bitsILi32EEENST_INS5_IJNSA_ILi8EEESG_EEENS5_IJSG_SB_EEEEEEEvNS4_8identityES10_NS11_INS12_ILi2ELi5ELi2EEES15_NST_INS5_IJSG_NSA_ILi4EEEEEENS5_IJSB_SG_EEEEEEEvS1B_EENS_8epilogue10collective18CollectiveEpilogueINS1J_23Sm100TmaWarpSpecializedILi4ELi2ELi16ELb1ELb0EEEJSH_NS5_IJNST_ISE_SB_EENST_INSA_ILi16EEESB_EEEEESI_SJ_SI_SJ_NS1J_6fusion15FusionCallbacksIS1N_NS1S_17LinearCombinationISI_fSI_fLNS_15FloatRoundStyleE2EEESH_S1R_JEEENS4_5SM1004TMEM4LOAD26SM100_TMEM_LOAD_32dp32b16xES10_NS11_INS12_ILi2ELi4ELi3EEES15_NST_INS5_IJS16_S1P_EEENS5_IJS1P_SB_EEEEEEENS4_39AutoVectorizingCopyWithAssumedAlignmentILi128EEENS4_14SM90_TMA_STOREES26_S28_S28_EEEvvEEEEvNT_6ParamsE)
        /*0044*/ 	.word	0x00000000
.L_29:


//--------------------- .nv.compat                --------------------------
	.section	.nv.compat,"",@"SHT_CUDA_COMPAT_INFO"
	.align	4
        /*0000*/ 	.byte	0x02, 0x09, 0x01, 0x00, 0x02, 0x02, 0x02, 0x00, 0x02, 0x05, 0x05, 0x00, 0x03, 0x07, 0x01, 0x01
        /*0010*/ 	.byte	0x02, 0x03, 0x01, 0x00, 0x02, 0x06, 0x01, 0x00, 0x04, 0x0b, 0x08, 0x00, 0x09, 0x00, 0x00, 0x00
        /*0020*/ 	.byte	0x00, 0x00, 0x00, 0x00


//--------------------- .nv.info._ZN7cutlass13device_kernelINS_4gemm6kernel13GemmUniversalIN4cute5tupleIJiiiiEEENS1_10collective13CollectiveMmaINS1_35MainloopSm100TmaUmmaWarpSpecializedILi8ELi2ELi4ENS5_IJNS4_1CILi1EEESB_SB_EEEEENS5_IJNSA_ILi128EEENSA_ILi64EEENSA_ILi32EEEEEENS_10tfloat32_tENS5_IJlSB_lEEESI_NS5_IJSB_llEEENS4_8TiledMMAINS4_8MMA_AtomIJNS4_17SM100_MMA_TF32_SSISI_SI_fLi128ELi64ELNS4_4UMMA5MajorE0ELSP_1ELNSO_7ScaleInE0ELSQ_0EEEEEENS4_6LayoutISC_NS5_IJNSA_ILi0EEESU_SU_EEEEENS5_IJNS4_10UnderscoreESX_SX_EEEEENS4_13SM90_TMA_LOADENS4_14ComposedLayoutINS4_7SwizzleILi3ELi4ELi3EEENS4_18smem_ptr_flag_bitsILi32EEENST_INS5_IJNSA_ILi8EEESG_EEENS5_IJSG_SB_EEEEEEEvNS4_8identityES10_NS11_INS12_ILi2ELi5ELi2EEES15_NST_INS5_IJSG_NSA_ILi4EEEEEENS5_IJSB_SG_EEEEEEEvS1B_EENS_8epilogue10collective18CollectiveEpilogueINS1J_23Sm100TmaWarpSpecializedILi4ELi2ELi16ELb1ELb0EEEJSH_NS5_IJNST_ISE_SB_EENST_INSA_ILi16EEESB_EEEEESI_SJ_SI_SJ_NS1J_6fusion15FusionCallbacksIS1N_NS1S_17LinearCombinationISI_fSI_fLNS_15FloatRoundStyleE2EEESH_S1R_JEEENS4_5SM1004TMEM4LOAD26SM100_TMEM_LOAD_32dp32b16xES10_NS11_INS12_ILi2ELi4ELi3EEES15_NST_INS5_IJS16_S1P_EEENS5_IJS1P_SB_EEEEEEENS4_39AutoVectorizingCopyWithAssumedAlignmentILi128EEENS4_14SM90_TMA_STOREES26_S28_S28_EEEvvEEEEvNT_6ParamsE --------------------------
	.section	.nv.info._ZN7cutlass13device_kernelINS_4gemm6kernel13GemmUniversalIN4cute5tupleIJiiiiEEENS1_10collective13CollectiveMmaINS1_35MainloopSm100TmaUmmaWarpSpecializedILi8ELi2ELi4ENS5_IJNS4_1CILi1EEESB_SB_EEEEENS5_IJNSA_ILi128EEENSA_ILi64EEENSA_ILi32EEEEEENS_10tfloat32_tENS5_IJlSB_lEEESI_NS5_IJSB_llEEENS4_8TiledMMAINS4_8MMA_AtomIJNS4_17SM100_MMA_TF32_SSISI_SI_fLi128ELi64ELNS4_4UMMA5MajorE0ELSP_1ELNSO_7ScaleInE0ELSQ_0EEEEEENS4_6LayoutISC_NS5_IJNSA_ILi0EEESU_SU_EEEEENS5_IJNS4_10UnderscoreESX_SX_EEEEENS4_13SM90_TMA_LOADENS4_14ComposedLayoutINS4_7SwizzleILi3ELi4ELi3EEENS4_18smem_ptr_flag_bitsILi32EEENST_INS5_IJNSA_ILi8EEESG_EEENS5_IJSG_SB_EEEEEEEvNS4_8identityES10_NS11_INS12_ILi2ELi5ELi2EEES15_NST_INS5_IJSG_NSA_ILi4EEEEEENS5_IJSB_SG_EEEEEEEvS1B_EENS_8epilogue10collective18CollectiveEpilogueINS1J_23Sm100TmaWarpSpecializedILi4ELi2ELi16ELb1ELb0EEEJSH_NS5_IJNST_ISE_SB_EENST_INSA_ILi16EEESB_EEEEESI_SJ_SI_SJ_NS1J_6fusion15FusionCallbacksIS1N_NS1S_17LinearCombinationISI_fSI_fLNS_15FloatRoundStyleE2EEESH_S1R_JEEENS4_5SM1004TMEM4LOAD26SM100_TMEM_LOAD_32dp32b16xES10_NS11_INS12_ILi2ELi4ELi3EEES15_NST_INS5_IJS16_S1P_EEENS5_IJS1P_SB_EEEEEEENS4_39AutoVectorizingCopyWithAssumedAlignmentILi128EEENS4_14SM90_TMA_STOREES26_S28_S28_EEEvvEEEEvNT_6ParamsE,"",@"SHT_CUDA_INFO"
	.sectionflags	@""
	.align	4


	//----- nvinfo : EIATTR_CUDA_API_VERSION
	.align		4
        /*0000*/ 	.byte	0x04, 0x37
        /*0002*/ 	.short	(.L_31 - .L_30)
.L_30:
        /*0004*/ 	.word	0x00000082


	//----- nvinfo : EIATTR_KPARAM_INFO
	.align		4
.L_31:
        /*0008*/ 	.byte	0x04, 0x17
        /*000a*/ 	.short	(.L_33 - .L_32)
.L_32:
        /*000c*/ 	.word	0x00000000
        /*0010*/ 	.short	0x0000
        /*0012*/ 	.short	0x0000
        /*0014*/ 	.byte	0x00, 0xf0, 0x01, 0x20


	//----- nvinfo : EIATTR_AT_ENTRY_FRAGMENTS
	.align		4
.L_33:
        /*0018*/ 	.byte	0x04, 0x4f
        /*001a*/ 	.short	(.L_35 - .L_34)


	//   ....[0]....
.L_34:
        /*001c*/ 	.word	0x00000006


	//----- nvinfo : EIATTR_RESERVED_SMEM_USED
	.align		4
.L_35:
        /*0020*/ 	.byte	0x01, 0x41
	.zero		2


	//----- nvinfo : EIATTR_SPARSE_MMA_MASK
	.align		4
        /*0024*/ 	.byte	0x03, 0x50
        /*0026*/ 	.short	0x0000


	//----- nvinfo : EIATTR_TCGEN05_1CTA_USED
	.align		4
        /*0028*/ 	.byte	0x01, 0x51
	.zero		2


	//----- nvinfo : EIATTR_MAXREG_COUNT
	.align		4
        /*002c*/ 	.byte	0x03, 0x1b
        /*002e*/ 	.short	0x00ff


	//----- nvinfo : EIATTR_NUM_BARRIERS
	.align		4
        /*0030*/ 	.byte	0x02, 0x4c
        /*0032*/ 	.byte	0x07
	.zero		1


	//----- nvinfo : EIATTR_EXTERNS
	.align		4
        /*0034*/ 	.byte	0x04, 0x0f
        /*0036*/ 	.short	(.L_37 - .L_36)


	//   ....[0]....
	.align		4
.L_36:
        /*0038*/ 	.word	index@(__assertfail)


	//----- nvinfo : EIATTR_MERCURY_ISA_VERSION
	.align		4
.L_37:
        /*003c*/ 	.byte	0x03, 0x5f
        /*003e*/ 	.short	0x0101


	//----- nvinfo : EIATTR_INT_WARP_WIDE_INSTR_OFFSETS
	.align		4
        /*0040*/ 	.byte	0x04, 0x31
        /*0042*/ 	.short	(.L_39 - .L_38)


	//   ....[0]....
.L_38:
        /*0044*/ 	.word	0x00001f30


	//   ....[1]....
        /*0048*/ 	.word	0x00003bc0


	//   ....[2]....
        /*004c*/ 	.word	0x00003be0


	//   ....[3]....
        /*0050*/ 	.word	0x00003c10


	//   ....[4]....
        /*0054*/ 	.word	0x00004550


	//   ....[5]....
        /*0058*/ 	.word	0x000045c0


	//   ....[6]....
        /*005c*/ 	.word	0x000046a0


	//   ....[7]....
        /*0060*/ 	.word	0x00004720


	//   ....[8]....
        /*0064*/ 	.word	0x00004830


	//   ....[9]....
        /*0068*/ 	.word	0x000048c0


	//   ....[10]....
        /*006c*/ 	.word	0x00004aa0


	//   ....[11]....
        /*0070*/ 	.word	0x00004c00


	//----- nvinfo : EIATTR_COOP_GROUP_MASK_REGIDS
	.align		4
.L_39:
        /*0074*/ 	.byte	0x04, 0x29
        /*0076*/ 	.short	(.L_41 - .L_40)


	//   ....[0]....
.L_40:
        /*0078*/ 	.word	0xffffffff


	//   ....[1]....
        /*007c*/ 	.word	0xffffffff


	//   ....[2]....
        /*0080*/ 	.word	0xffffffff


	//   ....[3]....
        /*0084*/ 	.word	0xffffffff


	//   ....[4]....
        /*0088*/ 	.word	0xffffffff


	//   ....[5]....
        /*008c*/ 	.word	0xffffffff


	//   ....[6]....
        /*0090*/ 	.word	0xffffffff


	//   ....[7]....
        /*0094*/ 	.word	0xffffffff


	//   ....[8]....
        /*0098*/ 	.word	0xffffffff


	//   ....[9]....
        /*009c*/ 	.word	0xffffffff


	//   ....[10]....
        /*00a0*/ 	.word	0xffffffff


	//   ....[11]....
        /*00a4*/ 	.word	0xffffffff


	//   ....[12]....
        /*00a8*/ 	.word	0xffffffff


	//----- nvinfo : EIATTR_COOP_GROUP_INSTR_OFFSETS
	.align		4
.L_41:
        /*00ac*/ 	.byte	0x04, 0x28
        /*00ae*/ 	.short	(.L_43 - .L_42)


	//   ....[0]....
.L_42:
        /*00b0*/ 	.word	0x00000090


	//   ....[1]....
        /*00b4*/ 	.word	0x000004d0


	//   ....[2]....
        /*00b8*/ 	.word	0x000006c0


	//   ....[3]....
        /*00bc*/ 	.word	0x00000860


	//   ....[4]....
        /*00c0*/ 	.word	0x00000960


	//   ....[5]....
        /*00c4*/ 	.word	0x00000ad0


	//   ....[6]....
        /*00c8*/ 	.word	0x00000c70


	//   ....[7]....
        /*00cc*/ 	.word	0x00001e10


	//   ....[8]....
        /*00d0*/ 	.word	0x00002e30


	//   ....[9]....
        /*00d4*/ 	.word	0x00003040


	//   ....[10]....
        /*00d8*/ 	.word	0x00003070


	//   ....[11]....
        /*00dc*/ 	.word	0x00003aa0


	//   ....[12]....
        /*00e0*/ 	.word	0x00003cd0


	//----- nvinfo : EIATTR_VRC_CTA_INIT_COUNT
	.align		4
.L_43:
        /*00e4*/ 	.byte	0x02, 0x4a
        /*00e6*/ 	.byte	0x80
	.zero		1


	//----- nvinfo : EIATTR_SYSCALL_OFFSETS
	.align		4
        /*00e8*/ 	.byte	0x04, 0x46
        /*00ea*/ 	.short	(.L_45 - .L_44)


	//   ....[0]....
.L_44:
        /*00ec*/ 	.word	0x00005680


	//   ....[1]....
        /*00f0*/ 	.word	0x00005770


	//   ....[2]....
        /*00f4*/ 	.word	0x00005ee0


	//   ....[3]....
        /*00f8*/ 	.word	0x00006860


	//   ....[4]....
        /*00fc*/ 	.word	0x000071b0


	//   ....[5]....
        /*0100*/ 	.word	0x00007b00


	//----- nvinfo : EIATTR_MBARRIER_INSTR_OFFSETS
	.align		4
.L_45:
        /*0104*/ 	.byte	0x04, 0x39
        /*0106*/ 	.short	(.L_47 - .L_46)


	//   ....[0]....
.L_46:
        /*0108*/ 	.word	0x000005b0
        /*010c*/ 	.word	0x000000ff
        /*0110*/ 	.word	0x00000000
        /*0114*/ 	.short	0x0100
        /*0116*/ 	.byte	0x05
	.zero		1


	//   ....[1]....
        /*0118*/ 	.word	0x000005c0
        /*011c*/ 	.word	0x000000ff
        /*0120*/ 	.word	0x00000040
        /*0124*/ 	.short	0x0100
        /*0126*/ 	.byte	0x05
	.zero		1


	//   ....[2]....
        /*0128*/ 	.word	0x000005d0
        /*012c*/ 	.word	0x000000ff
        /*0130*/ 	.word	0x00000008
        /*0134*/ 	.short	0x0100
        /*0136*/ 	.byte	0x05
	.zero		1


	//   ....[3]....
        /*0138*/ 	.word	0x000005e0
        /*013c*/ 	.word	0x000000ff
        /*0140*/ 	.word	0x00000048
        /*0144*/ 	.short	0x0100
        /*0146*/ 	.byte	0x05
	.zero		1


	//   ....[4]....
        /*0148*/ 	.word	0x000005f0
        /*014c*/ 	.word	0x000000ff
        /*0150*/ 	.word	0x00000010
        /*0154*/ 	.short	0x0100
        /*0156*/ 	.byte	0x05
	.zero		1


	//   ....[5]....
        /*0158*/ 	.word	0x00000600
        /*015c*/ 	.word	0x000000ff
        /*0160*/ 	.word	0x00000050
        /*0164*/ 	.short	0x0100
        /*0166*/ 	.byte	0x05
	.zero		1


	//   ....[6]....
        /*0168*/ 	.word	0x00000610
        /*016c*/ 	.word	0x000000ff
        /*0170*/ 	.word	0x00000018
        /*0174*/ 	.short	0x0100
        /*0176*/ 	.byte	0x05
	.zero		1


	//   ....[7]....
        /*0178*/ 	.word	0x00000620
        /*017c*/ 	.word	0x000000ff
        /*0180*/ 	.word	0x00000058
        /*0184*/ 	.short	0x0100
        /*0186*/ 	.byte	0x05
	.zero		1


	//   ....[8]....
        /*0188*/ 	.word	0x00000630
        /*018c*/ 	.word	0x000000ff
        /*0190*/ 	.word	0x00000020
        /*0194*/ 	.short	0x0100
        /*0196*/ 	.byte	0x05
	.zero		1


	//   ....[9]....
        /*0198*/ 	.word	0x00000640
        /*019c*/ 	.word	0x000000ff
        /*01a0*/ 	.word	0x00000060
        /*01a4*/ 	.short	0x0100
        /*01a6*/ 	.byte	0x05
	.zero		1


	//   ....[10]....
        /*01a8*/ 	.word	0x00000650
        /*01ac*/ 	.word	0x000000ff
        /*01b0*/ 	.word	0x00000028
        /*01b4*/ 	.short	0x0100
        /*01b6*/ 	.byte	0x05
	.zero		1


	//   ....[11]....
        /*01b8*/ 	.word	0x00000660
        /*01bc*/ 	.word	0x000000ff
        /*01c0*/ 	.word	0x00000068
        /*01c4*/ 	.short	0x0100
        /*01c6*/ 	.byte	0x05
	.zero		1


	//   ....[12]....
        /*01c8*/ 	.word	0x00000670
        /*01cc*/ 	.word	0x000000ff
        /*01d0*/ 	.word	0x00000030
        /*01d4*/ 	.short	0x0100
        /*01d6*/ 	.byte	0x05
	.zero		1


	//   ....[13]....
        /*01d8*/ 	.word	0x00000680
        /*01dc*/ 	.word	0x000000ff
        /*01e0*/ 	.word	0x00000070
        /*01e4*/ 	.short	0x0100
        /*01e6*/ 	.byte	0x05
	.zero		1


	//   ....[14]....
        /*01e8*/ 	.word	0x00000690
        /*01ec*/ 	.word	0x000000ff
        /*01f0*/ 	.word	0x00000038
        /*01f4*/ 	.short	0x0100
        /*01f6*/ 	.byte	0x05
	.zero		1


	//   ....[15]....
        /*01f8*/ 	.word	0x000006a0
        /*01fc*/ 	.word	0x000000ff
        /*0200*/ 	.word	0x00000078
        /*0204*/ 	.short	0x0100
        /*0206*/ 	.byte	0x05
	.zero		1


	//   ....[16]....
        /*0208*/ 	.word	0x000007d0
        /*020c*/ 	.word	0x000000ff
        /*0210*/ 	.word	0x00000080
        /*0214*/ 	.short	0x0100
        /*0216*/ 	.byte	0x07
	.zero		1


	//   ....[17]....
        /*0218*/ 	.word	0x000007e0
        /*021c*/ 	.word	0x000000ff
        /*0220*/ 	.word	0x000000a0
        /*0224*/ 	.short	0x0100
        /*0226*/ 	.byte	0x07
	.zero		1


	//   ....[18]....
        /*0228*/ 	.word	0x000007f0
        /*022c*/ 	.word	0x000000ff
        /*0230*/ 	.word	0x00000088
        /*0234*/ 	.short	0x0100
        /*0236*/ 	.byte	0x07
	.zero		1


	//   ....[19]....
        /*0238*/ 	.word	0x00000800
        /*023c*/ 	.word	0x000000ff
        /*0240*/ 	.word	0x000000a8
        /*0244*/ 	.short	0x0100
        /*0246*/ 	.byte	0x07
	.zero		1


	//   ....[20]....
        /*0248*/ 	.word	0x00000810
        /*024c*/ 	.word	0x000000ff
        /*0250*/ 	.word	0x00000090
        /*0254*/ 	.short	0x0100
        /*0256*/ 	.byte	0x07
	.zero		1


	//   ....[21]....
        /*0258*/ 	.word	0x00000820
        /*025c*/ 	.word	0x000000ff
        /*0260*/ 	.word	0x000000b0
        /*0264*/ 	.short	0x0100
        /*0266*/ 	.byte	0x07
	.zero		1


	//   ....[22]....
        /*0268*/ 	.word	0x00000830
        /*026c*/ 	.word	0x000000ff
        /*0270*/ 	.word	0x00000098
        /*0274*/ 	.short	0x0100
        /*0276*/ 	.byte	0x07
	.zero		1


	//   ....[23]....
        /*0278*/ 	.word	0x00000840
        /*027c*/ 	.word	0x000000ff
        /*0280*/ 	.word	0x000000b8
        /*0284*/ 	.short	0x0100
        /*0286*/ 	.byte	0x07
	.zero		1


	//   ....[24]....
        /*0288*/ 	.word	0x00000930
        /*028c*/ 	.word	0x000000ff
        /*0290*/ 	.word	0x000000c0
        /*0294*/ 	.short	0x0100
        /*0296*/ 	.byte	0x05
	.zero		1


	//   ....[25]....
        /*0298*/ 	.word	0x00000940
        /*029c*/ 	.word	0x000000ff
        /*02a0*/ 	.word	0x000000c8
        /*02a4*/ 	.short	0x0100
        /*02a6*/ 	.byte	0x05
	.zero		1


	//   ....[26]....
        /*02a8*/ 	.word	0x00000a80
        /*02ac*/ 	.word	0x000000ff
        /*02b0*/ 	.word	0x000000d0
        /*02b4*/ 	.short	0x0100
        /*02b6*/ 	.byte	0x05
	.zero		1


	//   ....[27]....
        /*02b8*/ 	.word	0x00000a90
        /*02bc*/ 	.word	0x000000ff
        /*02c0*/ 	.word	0x000000e0
        /*02c4*/ 	.short	0x0100
        /*02c6*/ 	.byte	0x05
	.zero		1


	//   ....[28]....
        /*02c8*/ 	.word	0x00000aa0
        /*02cc*/ 	.word	0x000000ff
        /*02d0*/ 	.word	0x000000d8
        /*02d4*/ 	.short	0x0100
        /*02d6*/ 	.byte	0x05
	.zero		1


	//   ....[29]....
        /*02d8*/ 	.word	0x00000ab0
        /*02dc*/ 	.word	0x000000ff
        /*02e0*/ 	.word	0x000000e8
        /*02e4*/ 	.short	0x0100
        /*02e6*/ 	.byte	0x05
	.zero		1


	//   ....[30]....
        /*02e8*/ 	.word	0x00000be0
        /*02ec*/ 	.word	0x000000ff
        /*02f0*/ 	.word	0x000000f0
        /*02f4*/ 	.short	0x0100
        /*02f6*/ 	.byte	0x07
	.zero		1


	//   ....[31]....
        /*02f8*/ 	.word	0x00000bf0
        /*02fc*/ 	.word	0x000000ff
        /*0300*/ 	.word	0x00000110
        /*0304*/ 	.short	0x0100
        /*0306*/ 	.byte	0x07
	.zero		1


	//   ....[32]....
        /*0308*/ 	.word	0x00000c00
        /*030c*/ 	.word	0x000000ff
        /*0310*/ 	.word	0x000000f8
        /*0314*/ 	.short	0x0100
        /*0316*/ 	.byte	0x07
	.zero		1


	//   ....[33]....
        /*0318*/ 	.word	0x00000c10
        /*031c*/ 	.word	0x000000ff
        /*0320*/ 	.word	0x00000118
        /*0324*/ 	.short	0x0100
        /*0326*/ 	.byte	0x07
	.zero		1


	//   ....[34]....
        /*0328*/ 	.word	0x00000c20
        /*032c*/ 	.word	0x000000ff
        /*0330*/ 	.word	0x00000100
        /*0334*/ 	.short	0x0100
        /*0336*/ 	.byte	0x07
	.zero		1


	//   ....[35]....
        /*0338*/ 	.word	0x00000c30
        /*033c*/ 	.word	0x000000ff
        /*0340*/ 	.word	0x00000120
        /*0344*/ 	.short	0x0100
        /*0346*/ 	.byte	0x07
	.zero		1


	//   ....[36]....
        /*0348*/ 	.word	0x00000c40
        /*034c*/ 	.word	0x000000ff
        /*0350*/ 	.word	0x00000108
        /*0354*/ 	.short	0x0100
        /*0356*/ 	.byte	0x07
	.zero		1


	//   ....[37]....
        /*0358*/ 	.word	0x00000c50
        /*035c*/ 	.word	0x000000ff
        /*0360*/ 	.word	0x00000128
        /*0364*/ 	.short	0x0100
        /*0366*/ 	.byte	0x07
	.zero		1


	//   ....[38]....
        /*0368*/ 	.word	0x00000d40
        /*036c*/ 	.word	0x000000ff
        /*0370*/ 	.word	0x00000130
        /*0374*/ 	.short	0x0100
        /*0376*/ 	.byte	0x05
	.zero		1


	//   ....[39]....
        /*0378*/ 	.word	0x00000d50
        /*037c*/ 	.word	0x000000ff
        /*0380*/ 	.word	0x00000140
        /*0384*/ 	.short	0x0100
        /*0386*/ 	.byte	0x05
	.zero		1


	//   ....[40]....
        /*0388*/ 	.word	0x00000d60
        /*038c*/ 	.word	0x000000ff
        /*0390*/ 	.word	0x00000138
        /*0394*/ 	.short	0x0100
        /*0396*/ 	.byte	0x05
	.zero		1


	//   ....[41]....
        /*0398*/ 	.word	0x00000d70
        /*039c*/ 	.word	0x000000ff
        /*03a0*/ 	.word	0x00000148
        /*03a4*/ 	.short	0x0100
        /*03a6*/ 	.byte	0x05
	.zero		1


	//   ....[42]....
        /*03a8*/ 	.word	0x00001650
        /*03ac*/ 	.word	0x00000003
        /*03b0*/ 	.word	0x00000140
        /*03b4*/ 	.short	0x010a
        /*03b6*/ 	.byte	0xff
	.zero		1


	//   ....[43]....
        /*03b8*/ 	.word	0x00001680
        /*03bc*/ 	.word	0x00000003
        /*03c0*/ 	.word	0x00000130
        /*03c4*/ 	.short	0x0101
        /*03c6*/ 	.byte	0xff
	.zero		1


	//   ....[44]....
        /*03c8*/ 	.word	0x00001750
        /*03cc*/ 	.word	0x000000ff
        /*03d0*/ 	.word	0x00000040
        /*03d4*/ 	.short	0x010a
        /*03d6*/ 	.byte	0x08
	.zero		1


	//   ....[45]....
        /*03d8*/ 	.word	0x00001800
        /*03dc*/ 	.word	0x000000ff
        /*03e0*/ 	.word	0x00000040
        /*03e4*/ 	.short	0x010a
        /*03e6*/ 	.byte	0x21
	.zero		1


	//   ....[46]....
        /*03e8*/ 	.word	0x00001950
        /*03ec*/ 	.word	0x000000ff
        /*03f0*/ 	.word	0x00000040
        /*03f4*/ 	.short	0x010a
        /*03f6*/ 	.byte	0x08
	.zero		1


	//   ....[47]....
        /*03f8*/ 	.word	0x00001ab0
        /*03fc*/ 	.word	0x000000ff
        /*0400*/ 	.word	0x000000c8
        /*0404*/ 	.short	0x0101
        /*0406*/ 	.byte	0x04
	.zero		1


	//   ....[48]....
        /*0408*/ 	.word	0x00001ad0
        /*040c*/ 	.word	0x000000ff
        /*0410*/ 	.word	0x00000040
        /*0414*/ 	.short	0x010a
        /*0416*/ 	.byte	0x08
	.zero		1


	//   ....[49]....
        /*0418*/ 	.word	0x00001b60
        /*041c*/ 	.word	0x000000ff
        /*0420*/ 	.word	0x00000040
        /*0424*/ 	.short	0x010a
        /*0426*/ 	.byte	0x19
	.zero		1


	//   ....[50]....
        /*0428*/ 	.word	0x00001cb0
        /*042c*/ 	.word	0x000000ff
        /*0430*/ 	.word	0x00000040
        /*0434*/ 	.short	0x010a
        /*0436*/ 	.byte	0x08
	.zero		1


	//   ....[51]....
        /*0438*/ 	.word	0x00001e40
        /*043c*/ 	.word	0x00000002
        /*0440*/ 	.word	0x000000d0
        /*0444*/ 	.short	0x010a
        /*0446*/ 	.byte	0xff
	.zero		1


	//   ....[52]....
        /*0448*/ 	.word	0x00001f00
        /*044c*/ 	.word	0x00000002
        /*0450*/ 	.word	0x00000000
        /*0454*/ 	.short	0x0101
        /*0456*/ 	.byte	0xff
	.zero		1


	//   ....[53]....
        /*0458*/ 	.word	0x00002460
        /*045c*/ 	.word	0x000000ff
        /*0460*/ 	.word	0x00000000
        /*0464*/ 	.short	0x010a
        /*0466*/ 	.byte	0x05
	.zero		1


	//   ....[54]....
        /*0468*/ 	.word	0x000024f0
        /*046c*/ 	.word	0x000000ff
        /*0470*/ 	.word	0x00000000
        /*0474*/ 	.short	0x010a
        /*0476*/ 	.byte	0x05
	.zero		1


	//   ....[55]....
        /*0478*/ 	.word	0x00002580
        /*047c*/ 	.word	0x000000ff
        /*0480*/ 	.word	0x00000000
        /*0484*/ 	.short	0x010a
        /*0486*/ 	.byte	0x05
	.zero		1


	//   ....[56]....
        /*0488*/ 	.word	0x00002610
        /*048c*/ 	.word	0x000000ff
        /*0490*/ 	.word	0x00000000
        /*0494*/ 	.short	0x010a
        /*0496*/ 	.byte	0x05
	.zero		1


	//   ....[57]....
        /*0498*/ 	.word	0x000026a0
        /*049c*/ 	.word	0x000000ff
        /*04a0*/ 	.word	0x00000000
        /*04a4*/ 	.short	0x010a
        /*04a6*/ 	.byte	0x05
	.zero		1


	//   ....[58]....
        /*04a8*/ 	.word	0x00002730
        /*04ac*/ 	.word	0x000000ff
        /*04b0*/ 	.word	0x00000000
        /*04b4*/ 	.short	0x010a
        /*04b6*/ 	.byte	0x05
	.zero		1


	//   ....[59]....
        /*04b8*/ 	.word	0x000027c0
        /*04bc*/ 	.word	0x000000ff
        /*04c0*/ 	.word	0x00000000
        /*04c4*/ 	.short	0x010a
        /*04c6*/ 	.byte	0x05
	.zero		1


	//   ....[60]....
        /*04c8*/ 	.word	0x00002860
        /*04cc*/ 	.word	0x00000000
        /*04d0*/ 	.word	0x00000000
        /*04d4*/ 	.short	0x010a
        /*04d6*/ 	.byte	0xff
	.zero		1


	//   ....[61]....
        /*04d8*/ 	.word	0x00002980
        /*04dc*/ 	.word	0x00000000
        /*04e0*/ 	.word	0x00000130
        /*04e4*/ 	.short	0x010a
        /*04e6*/ 	.byte	0xff
	.zero		1


	//   ....[62]....
        /*04e8*/ 	.word	0x000029e0
        /*04ec*/ 	.word	0x00000004
        /*04f0*/ 	.word	0x00000000
        /*04f4*/ 	.short	0x0101
        /*04f6*/ 	.byte	0xff
	.zero		1


	//   ....[63]....
        /*04f8*/ 	.word	0x00002a00
        /*04fc*/ 	.word	0x000000ff
        /*0500*/ 	.word	0x000000e0
        /*0504*/ 	.short	0x010a
        /*0506*/ 	.byte	0x05
	.zero		1


	//   ....[64]....
        /*0508*/ 	.word	0x00002b20
        /*050c*/ 	.word	0x00000000
        /*0510*/ 	.word	0x000000d0
        /*0514*/ 	.short	0x010a
        /*0516*/ 	.byte	0xff
	.zero		1


	//   ....[65]....
        /*0518*/ 	.word	0x00002c30
        /*051c*/ 	.word	0x00000000
        /*0520*/ 	.word	0x00000000
        /*0524*/ 	.short	0x0101
        /*0526*/ 	.byte	0xff
	.zero		1


	//   ....[66]....
        /*0528*/ 	.word	0x00002cc0
        /*052c*/ 	.word	0x000000ff
        /*0530*/ 	.word	0x000000e0
        /*0534*/ 	.short	0x0106
        /*0536*/ 	.byte	0x05
	.zero		1


	//   ....[67]....
        /*0538*/ 	.word	0x00002ce0
        /*053c*/ 	.word	0x000000ff
        /*0540*/ 	.word	0x000000e0
        /*0544*/ 	.short	0x010a
        /*0546*/ 	.byte	0x05
	.zero		1


	//   ....[68]....
        /*0548*/ 	.word	0x00002d70
        /*054c*/ 	.word	0x000000ff
        /*0550*/ 	.word	0x000000e0
        /*0554*/ 	.short	0x0106
        /*0556*/ 	.byte	0x04
	.zero		1


	//   ....[69]....
        /*0558*/ 	.word	0x00002db0
        /*055c*/ 	.word	0x00000000
        /*0560*/ 	.word	0x000000e0
        /*0564*/ 	.short	0x010a
        /*0566*/ 	.byte	0xff
	.zero		1


	//   ....[70]....
        /*0568*/ 	.word	0x000032f0
        /*056c*/ 	.word	0x00000000
        /*0570*/ 	.word	0x000000d0
        /*0574*/ 	.short	0x010a
        /*0576*/ 	.byte	0xff
	.zero		1


	//   ....[71]....
        /*0578*/ 	.word	0x00003400
        /*057c*/ 	.word	0x00000003
        /*0580*/ 	.word	0x00000000
        /*0584*/ 	.short	0x0101
        /*0586*/ 	.byte	0xff
	.zero		1


	//   ....[72]....
        /*0588*/ 	.word	0x00003410
        /*058c*/ 	.word	0x000000ff
        /*0590*/ 	.word	0x00000000
        /*0594*/ 	.short	0x010a
        /*0596*/ 	.byte	0x06
	.zero		1


	//   ....[73]....
        /*0598*/ 	.word	0x00003430
        /*059c*/ 	.word	0x000000ff
        /*05a0*/ 	.word	0x00000110
        /*05a4*/ 	.short	0x010a
        /*05a6*/ 	.byte	0x07
	.zero		1


	//   ....[74]....
        /*05a8*/ 	.word	0x00003500
        /*05ac*/ 	.word	0x000000ff
        /*05b0*/ 	.word	0x00000000
        /*05b4*/ 	.short	0x010a
        /*05b6*/ 	.byte	0x06
	.zero		1


	//   ....[75]....
        /*05b8*/ 	.word	0x00003630
        /*05bc*/ 	.word	0x000000ff
        /*05c0*/ 	.word	0x00000000
        /*05c4*/ 	.short	0x010a
        /*05c6*/ 	.byte	0x1a
	.zero		1


	//   ....[76]....
        /*05c8*/ 	.word	0x000038d0
        /*05cc*/ 	.word	0x000000ff
        /*05d0*/ 	.word	0x00000000
        /*05d4*/ 	.short	0x010a
        /*05d6*/ 	.byte	0x06
	.zero		1


	//   ....[77]....
        /*05d8*/ 	.word	0x00003960
        /*05dc*/ 	.word	0x000000ff
        /*05e0*/ 	.word	0x00000000
        /*05e4*/ 	.short	0x010a
        /*05e6*/ 	.byte	0x06
	.zero		1


	//   ....[78]....
        /*05e8*/ 	.word	0x000039f0
        /*05ec*/ 	.word	0x000000ff
        /*05f0*/ 	.word	0x00000000
        /*05f4*/ 	.short	0x010a
        /*05f6*/ 	.byte	0x06
	.zero		1


	//   ....[79]....
        /*05f8*/ 	.word	0x00003a80
        /*05fc*/ 	.word	0x000000ff
        /*0600*/ 	.word	0x00000000
        /*0604*/ 	.short	0x010a
        /*0606*/ 	.byte	0x07
	.zero		1


	//   ....[80]....
        /*0608*/ 	.word	0x00003f00
        /*060c*/ 	.word	0x00000000
        /*0610*/ 	.word	0x000000d0
        /*0614*/ 	.short	0x010a
        /*0616*/ 	.byte	0xff
	.zero		1


	//   ....[81]....
        /*0618*/ 	.word	0x00003fc0
        /*061c*/ 	.word	0x00000000
        /*0620*/ 	.word	0x00000000
        /*0624*/ 	.short	0x0101
        /*0626*/ 	.byte	0xff
	.zero		1


	//   ....[82]....
        /*0628*/ 	.word	0x000042e0
        /*062c*/ 	.word	0x000000ff
        /*0630*/ 	.word	0x000000c8
        /*0634*/ 	.short	0x010a
        /*0636*/ 	.byte	0x07
	.zero		1


	//   ....[83]....
        /*0638*/ 	.word	0x000044d0
        /*063c*/ 	.word	0x000000ff
        /*0640*/ 	.word	0x000000a0
        /*0644*/ 	.short	0x010a
        /*0646*/ 	.byte	0x07
	.zero		1


	//   ....[84]....
        /*0648*/ 	.word	0x00004640
        /*064c*/ 	.word	0x000000ff
        /*0650*/ 	.word	0x00000080
        /*0654*/ 	.short	0x010b
        /*0656*/ 	.byte	0x07
	.zero		1


	//   ....[85]....
        /*0658*/ 	.word	0x00004650
        /*065c*/ 	.word	0x000000ff
        /*0660*/ 	.word	0x00000000
        /*0664*/ 	.short	0x0101
        /*0666*/ 	.byte	0x08
	.zero		1


	//   ....[86]....
        /*0668*/ 	.word	0x00004670
        /*066c*/ 	.word	0x000000ff
        /*0670*/ 	.word	0x000000a8
        /*0674*/ 	.short	0x010a
        /*0676*/ 	.byte	0x07
	.zero		1


	//   ....[87]....
        /*0678*/ 	.word	0x000047d0
        /*067c*/ 	.word	0x000000ff
        /*0680*/ 	.word	0x00000088
        /*0684*/ 	.short	0x010b
        /*0686*/ 	.byte	0x07
	.zero		1


	//   ....[88]....
        /*0688*/ 	.word	0x000047e0
        /*068c*/ 	.word	0x000000ff
        /*0690*/ 	.word	0x00000000
        /*0694*/ 	.short	0x0101
        /*0696*/ 	.byte	0x08
	.zero		1


	//   ....[89]....
        /*0698*/ 	.word	0x000047f0
        /*069c*/ 	.word	0x000000ff
        /*06a0*/ 	.word	0x000000b0
        /*06a4*/ 	.short	0x010a
        /*06a6*/ 	.byte	0x07
	.zero		1


	//   ....[90]....
        /*06a8*/ 	.word	0x00004990
        /*06ac*/ 	.word	0x000000ff
        /*06b0*/ 	.word	0x00000090
        /*06b4*/ 	.short	0x010b
        /*06b6*/ 	.byte	0x07
	.zero		1


	//   ....[91]....
        /*06b8*/ 	.word	0x00004a00
        /*06bc*/ 	.word	0x000000ff
        /*06c0*/ 	.word	0x00000000
        /*06c4*/ 	.short	0x0101
        /*06c6*/ 	.byte	0x08
	.zero		1


	//   ....[92]....
        /*06c8*/ 	.word	0x00004a30
        /*06cc*/ 	.word	0x000000ff
        /*06d0*/ 	.word	0x000000b8
        /*06d4*/ 	.short	0x010a
        /*06d6*/ 	.byte	0x07
	.zero		1


	//   ....[93]....
        /*06d8*/ 	.word	0x00004c40
        /*06dc*/ 	.word	0x000000ff
        /*06e0*/ 	.word	0x00000098
        /*06e4*/ 	.short	0x010b
        /*06e6*/ 	.byte	0x07
	.zero		1


	//   ....[94]....
        /*06e8*/ 	.word	0x00004c60
        /*06ec*/ 	.word	0x000000ff
        /*06f0*/ 	.word	0x00000000
        /*06f4*/ 	.short	0x0101
        /*06f6*/ 	.byte	0x0d
	.zero		1


	//   ....[95]....
        /*06f8*/ 	.word	0x00004c90
        /*06fc*/ 	.word	0x000000ff
        /*0700*/ 	.word	0x000000a0
        /*0704*/ 	.short	0x010a
        /*0706*/ 	.byte	0x07
	.zero		1


	//   ....[96]....
        /*0708*/ 	.word	0x00004cb0
        /*070c*/ 	.word	0x000000ff
        /*0710*/ 	.word	0x000000a8
        /*0714*/ 	.short	0x010a
        /*0716*/ 	.byte	0x07
	.zero		1


	//   ....[97]....
        /*0718*/ 	.word	0x00004cd0
        /*071c*/ 	.word	0x000000ff
        /*0720*/ 	.word	0x000000b0
        /*0724*/ 	.short	0x010a
        /*0726*/ 	.byte	0x07
	.zero		1


	//   ....[98]....
        /*0728*/ 	.word	0x00004d10
        /*072c*/ 	.word	0x00000000
        /*0730*/ 	.word	0x000000b8
        /*0734*/ 	.short	0x010a
        /*0736*/ 	.byte	0xff
	.zero		1


	//   ....[99]....
        /*0738*/ 	.word	0x00005040
        /*073c*/ 	.word	0x00000000
        /*0740*/ 	.word	0x000000d0
        /*0744*/ 	.short	0x010a
        /*0746*/ 	.byte	0xff
	.zero		1


	//   ....[100]....
        /*0748*/ 	.word	0x00005150
        /*074c*/ 	.word	0x00000000
        /*0750*/ 	.word	0x00000000
        /*0754*/ 	.short	0x0101
        /*0756*/ 	.byte	0xff
	.zero		1


	//   ....[101]....
        /*0758*/ 	.word	0x00005ba0
        /*075c*/ 	.word	0x000000ff
        /*0760*/ 	.word	0x00000080
        /*0764*/ 	.short	0x010a
        /*0766*/ 	.byte	0x30
	.zero		1


	//   ....[102]....
        /*0768*/ 	.word	0x00005be0
        /*076c*/ 	.word	0x00000058
        /*0770*/ 	.word	0x000000f0
        /*0774*/ 	.short	0x010a
        /*0776*/ 	.byte	0xff
	.zero		1


	//   ....[103]....
        /*0778*/ 	.word	0x00005cd0
        /*077c*/ 	.word	0x000000ff
        /*0780*/ 	.word	0x00000080
        /*0784*/ 	.short	0x010a
        /*0786*/ 	.byte	0x30
	.zero		1


	//   ....[104]....
        /*0788*/ 	.word	0x00005dc0
        /*078c*/ 	.word	0x00000058
        /*0790*/ 	.word	0x000000f0
        /*0794*/ 	.short	0x010a
        /*0796*/ 	.byte	0xff
	.zero		1


	//   ....[105]....
        /*0798*/ 	.word	0x00006590
        /*079c*/ 	.word	0x00000000
        /*07a0*/ 	.word	0x00000000
        /*07a4*/ 	.short	0x0101
        /*07a6*/ 	.byte	0xff
	.zero		1


	//   ....[106]....
        /*07a8*/ 	.word	0x000065a0
        /*07ac*/ 	.word	0x00000003
        /*07b0*/ 	.word	0x00000080
        /*07b4*/ 	.short	0x010a
        /*07b6*/ 	.byte	0xff
	.zero		1


	//   ....[107]....
        /*07b8*/ 	.word	0x00006680
        /*07bc*/ 	.word	0x00000003
        /*07c0*/ 	.word	0x00000080
        /*07c4*/ 	.short	0x010a
        /*07c6*/ 	.byte	0xff
	.zero		1


	//   ....[108]....
        /*07c8*/ 	.word	0x00006ee0
        /*07cc*/ 	.word	0x0000005b
        /*07d0*/ 	.word	0x00000000
        /*07d4*/ 	.short	0x0101
        /*07d6*/ 	.byte	0xff
	.zero		1


	//   ....[109]....
        /*07d8*/ 	.word	0x00006f00
        /*07dc*/ 	.word	0x0000005c
        /*07e0*/ 	.word	0x00000080
        /*07e4*/ 	.short	0x010a
        /*07e6*/ 	.byte	0xff
	.zero		1


	//   ....[110]....
        /*07e8*/ 	.word	0x00006fd0
        /*07ec*/ 	.word	0x0000005c
        /*07f0*/ 	.word	0x00000080
        /*07f4*/ 	.short	0x010a
        /*07f6*/ 	.byte	0xff
	.zero		1


	//   ....[111]....
        /*07f8*/ 	.word	0x00007830
        /*07fc*/ 	.word	0x0000005b
        /*0800*/ 	.word	0x00000000
        /*0804*/ 	.short	0x0101
        /*0806*/ 	.byte	0xff
	.zero		1


	//   ....[112]....
        /*0808*/ 	.word	0x00007850
        /*080c*/ 	.word	0x0000005c
        /*0810*/ 	.word	0x00000080
        /*0814*/ 	.short	0x010a
        /*0816*/ 	.byte	0xff
	.zero		1


	//   ....[113]....
        /*0818*/ 	.word	0x00007920
        /*081c*/ 	.word	0x0000005c
        /*0820*/ 	.word	0x00000080
        /*0824*/ 	.short	0x010a
        /*0826*/ 	.byte	0xff
	.zero		1


	//   ....[114]....
        /*0828*/ 	.word	0x00007c60
        /*082c*/ 	.word	0x000000ff
        /*0830*/ 	.word	0x00000000
        /*0834*/ 	.short	0x0101
        /*0836*/ 	.byte	0x05
	.zero		1


	//   ....[115]....
        /*0838*/ 	.word	0x000081e0
        /*083c*/ 	.word	0x00000002
        /*0840*/ 	.word	0x00000000
        /*0844*/ 	.short	0x0101
        /*0846*/ 	.byte	0xff
	.zero		1


	//   ....[116]....
        /*0848*/ 	.word	0x00008450
        /*084c*/ 	.word	0x000000ff
        /*0850*/ 	.word	0x00000000
        /*0854*/ 	.short	0x0101
        /*0856*/ 	.byte	0x04
	.zero		1


	//   ....[117]....
        /*0858*/ 	.word	0x00008470
        /*085c*/ 	.word	0x00000003
        /*0860*/ 	.word	0x00000140
        /*0864*/ 	.short	0x010a
        /*0866*/ 	.byte	0xff
	.zero		1


	//   ....[118]....
        /*0868*/ 	.word	0x000084d0
        /*086c*/ 	.word	0x00000002
        /*0870*/ 	.word	0x00000040
        /*0874*/ 	.short	0x010a
        /*0876*/ 	.byte	0xff
	.zero		1


	//   ....[119]....
        /*0878*/ 	.word	0x00008530
        /*087c*/ 	.word	0x00000002
        /*0880*/ 	.word	0x00000040
        /*0884*/ 	.short	0x010a
        /*0886*/ 	.byte	0xff
	.zero		1


	//   ....[120]....
        /*0888*/ 	.word	0x00008580
        /*088c*/ 	.word	0x00000002
        /*0890*/ 	.word	0x000000d0
        /*0894*/ 	.short	0x010a
        /*0896*/ 	.byte	0xff
	.zero		1


	//   ....[121]....
        /*0898*/ 	.word	0x000085e0
        /*089c*/ 	.word	0x00000000
        /*08a0*/ 	.word	0x00000000
        /*08a4*/ 	.short	0x010a
        /*08a6*/ 	.byte	0xff
	.zero		1


	//   ....[122]....
        /*08a8*/ 	.word	0x00008640
        /*08ac*/ 	.word	0x00000000
        /*08b0*/ 	.word	0x00000000
        /*08b4*/ 	.short	0x010a
        /*08b6*/ 	.byte	0xff
	.zero		1


	//   ....[123]....
        /*08b8*/ 	.word	0x000086a0
        /*08bc*/ 	.word	0x00000000
        /*08c0*/ 	.word	0x00000000
        /*08c4*/ 	.short	0x010a
        /*08c6*/ 	.byte	0xff
	.zero		1


	//   ....[124]....
        /*08c8*/ 	.word	0x00008700
        /*08cc*/ 	.word	0x00000000
        /*08d0*/ 	.word	0x00000000
        /*08d4*/ 	.short	0x010a
        /*08d6*/ 	.byte	0xff
	.zero		1


	//   ....[125]....
        /*08d8*/ 	.word	0x00008760
        /*08dc*/ 	.word	0x00000000
        /*08e0*/ 	.word	0x00000000
        /*08e4*/ 	.short	0x010a
        /*08e6*/ 	.byte	0xff
	.zero		1


	//   ....[126]....
        /*08e8*/ 	.word	0x000087c0
        /*08ec*/ 	.word	0x00000000
        /*08f0*/ 	.word	0x00000000
        /*08f4*/ 	.short	0x010a
        /*08f6*/ 	.byte	0xff
	.zero		1


	//   ....[127]....
        /*08f8*/ 	.word	0x00008820
        /*08fc*/ 	.word	0x00000000
        /*0900*/ 	.word	0x00000000
        /*0904*/ 	.short	0x010a
        /*0906*/ 	.byte	0xff
	.zero		1


	//   ....[128]....
        /*0908*/ 	.word	0x00008870
        /*090c*/ 	.word	0x00000000
        /*0910*/ 	.word	0x00000130
        /*0914*/ 	.short	0x010a
        /*0916*/ 	.byte	0xff
	.zero		1


	//   ....[129]....
        /*0918*/ 	.word	0x000088d0
        /*091c*/ 	.word	0x00000000
        /*0920*/ 	.word	0x000000e0
        /*0924*/ 	.short	0x010a
        /*0926*/ 	.byte	0xff
	.zero		1


	//   ....[130]....
        /*0928*/ 	.word	0x00008920
        /*092c*/ 	.word	0x00000000
        /*0930*/ 	.word	0x000000d0
        /*0934*/ 	.short	0x010a
        /*0936*/ 	.byte	0xff
	.zero		1


	//   ....[131]....
        /*0938*/ 	.word	0x00008980
        /*093c*/ 	.word	0x00000000
        /*0940*/ 	.word	0x000000e0
        /*0944*/ 	.short	0x010a
        /*0946*/ 	.byte	0xff
	.zero		1


	//   ....[132]....
        /*0948*/ 	.word	0x000089d0
        /*094c*/ 	.word	0x00000000
        /*0950*/ 	.word	0x000000d0
        /*0954*/ 	.short	0x010a
        /*0956*/ 	.byte	0xff
	.zero		1


	//   ....[133]....
        /*0958*/ 	.word	0x00008a30
        /*095c*/ 	.word	0x00000003
        /*0960*/ 	.word	0x00000110
        /*0964*/ 	.short	0x010a
        /*0966*/ 	.byte	0xff
	.zero		1


	//   ....[134]....
        /*0968*/ 	.word	0x00008a90
        /*096c*/ 	.word	0x00000000
        /*0970*/ 	.word	0x00000000
        /*0974*/ 	.short	0x010a
        /*0976*/ 	.byte	0xff
	.zero		1


	//   ....[135]....
        /*0978*/ 	.word	0x00008af0
        /*097c*/ 	.word	0x00000000
        /*0980*/ 	.word	0x00000000
        /*0984*/ 	.short	0x010a
        /*0986*/ 	.byte	0xff
	.zero		1


	//   ....[136]....
        /*0988*/ 	.word	0x00008b50
        /*098c*/ 	.word	0x00000000
        /*0990*/ 	.word	0x00000000
        /*0994*/ 	.short	0x010a
        /*0996*/ 	.byte	0xff
	.zero		1


	//   ....[137]....
        /*0998*/ 	.word	0x00008bb0
        /*099c*/ 	.word	0x00000000
        /*09a0*/ 	.word	0x00000000
        /*09a4*/ 	.short	0x010a
        /*09a6*/ 	.byte	0xff
	.zero		1


	//   ....[138]....
        /*09a8*/ 	.word	0x00008c10
        /*09ac*/ 	.word	0x00000000
        /*09b0*/ 	.word	0x00000000
        /*09b4*/ 	.short	0x010a
        /*09b6*/ 	.byte	0xff
	.zero		1


	//   ....[139]....
        /*09b8*/ 	.word	0x00008c60
        /*09bc*/ 	.word	0x00000000
        /*09c0*/ 	.word	0x000000d0
        /*09c4*/ 	.short	0x010a
        /*09c6*/ 	.byte	0xff
	.zero		1


	//   ....[140]....
        /*09c8*/ 	.word	0x00008cc0
        /*09cc*/ 	.word	0x00000000
        /*09d0*/ 	.word	0x000000c8
        /*09d4*/ 	.short	0x010a
        /*09d6*/ 	.byte	0xff
	.zero		1


	//   ....[141]....
        /*09d8*/ 	.word	0x00008d20
        /*09dc*/ 	.word	0x00000003
        /*09e0*/ 	.word	0x000000a0
        /*09e4*/ 	.short	0x010a
        /*09e6*/ 	.byte	0xff
	.zero		1


	//   ....[142]....
        /*09e8*/ 	.word	0x00008d80
        /*09ec*/ 	.word	0x00000003
        /*09f0*/ 	.word	0x000000a8
        /*09f4*/ 	.short	0x010a
        /*09f6*/ 	.byte	0xff
	.zero		1


	//   ....[143]....
        /*09f8*/ 	.word	0x00008de0
        /*09fc*/ 	.word	0x00000003
        /*0a00*/ 	.word	0x000000b0
        /*0a04*/ 	.short	0x010a
        /*0a06*/ 	.byte	0xff
	.zero		1


	//   ....[144]....
        /*0a08*/ 	.word	0x00008e40
        /*0a0c*/ 	.word	0x00000003
        /*0a10*/ 	.word	0x000000b8
        /*0a14*/ 	.short	0x010a
        /*0a16*/ 	.byte	0xff
	.zero		1


	//   ....[145]....
        /*0a18*/ 	.word	0x00008ea0
        /*0a1c*/ 	.word	0x00000000
        /*0a20*/ 	.word	0x000000a0
        /*0a24*/ 	.short	0x010a
        /*0a26*/ 	.byte	0xff
	.zero		1


	//   ....[146]....
        /*0a28*/ 	.word	0x00008f00
        /*0a2c*/ 	.word	0x00000000
        /*0a30*/ 	.word	0x000000a8
        /*0a34*/ 	.short	0x010a
        /*0a36*/ 	.byte	0xff
	.zero		1


	//   ....[147]....
        /*0a38*/ 	.word	0x00008f60
        /*0a3c*/ 	.word	0x00000000
        /*0a40*/ 	.word	0x000000b0
        /*0a44*/ 	.short	0x010a
        /*0a46*/ 	.byte	0xff
	.zero		1


	//   ....[148]....
        /*0a48*/ 	.word	0x00008fb0
        /*0a4c*/ 	.word	0x00000000
        /*0a50*/ 	.word	0x000000d0
        /*0a54*/ 	.short	0x010a
        /*0a56*/ 	.byte	0xff
	.zero		1


	//   ....[149]....
        /*0a58*/ 	.word	0x00009010
        /*0a5c*/ 	.word	0x00000000
        /*0a60*/ 	.word	0x00000080
        /*0a64*/ 	.short	0x010a
        /*0a66*/ 	.byte	0xff
	.zero		1


	//   ....[150]....
        /*0a68*/ 	.word	0x00009060
        /*0a6c*/ 	.word	0x00000058
        /*0a70*/ 	.word	0x000000f0
        /*0a74*/ 	.short	0x010a
        /*0a76*/ 	.byte	0xff
	.zero		1


	//   ....[151]....
        /*0a78*/ 	.word	0x000090b0
        /*0a7c*/ 	.word	0x00000003
        /*0a80*/ 	.word	0x00000080
        /*0a84*/ 	.short	0x010a
        /*0a86*/ 	.byte	0xff
	.zero		1


	//   ....[152]....
        /*0a88*/ 	.word	0x00009100
        /*0a8c*/ 	.word	0x0000005c
        /*0a90*/ 	.word	0x00000080
        /*0a94*/ 	.short	0x010a
        /*0a96*/ 	.byte	0xff
	.zero		1


	//   ....[153]....
        /*0a98*/ 	.word	0x00009150
        /*0a9c*/ 	.word	0x0000005c
        /*0aa0*/ 	.word	0x00000080
        /*0aa4*/ 	.short	0x010a
        /*0aa6*/ 	.byte	0xff
	.zero		1


	//----- nvinfo : EIATTR_NUM_MBARRIERS
	.align		4
.L_47:
        /*0aa8*/ 	.byte	0x03, 0x38
        /*0aaa*/ 	.short	0x002a


	//----- nvinfo : EIATTR_EXIT_INSTR_OFFSETS
	.align		4
        /*0aac*/ 	.byte	0x04, 0x1c
        /*0aae*/ 	.short	(.L_49 - .L_48)


	//   ....[0]....
.L_48:
        /*0ab0*/ 	.word	0x00002890


	//   ....[1]....
        /*0ab4*/ 	.word	0x00002d80


	//   ....[2]....
        /*0ab8*/ 	.word	0x00002de0


	//   ....[3]....
        /*0abc*/ 	.word	0x00003ce0


	//   ....[4]....
        /*0ac0*/ 	.word	0x00004d40


	//   ....[5]....
        /*0ac4*/ 	.word	0x00004d80


	//   ....[6]....
        /*0ac8*/ 	.word	0x00008340


	//   ....[7]....
        /*0acc*/ 	.word	0x000083c0


	//   ....[8]....
        /*0ad0*/ 	.word	0x000083f0


	//   ....[9]....
        /*0ad4*/ 	.word	0x00008460


	//----- nvinfo : EIATTR_MAX_THREADS
	.align		4
.L_49:
        /*0ad8*/ 	.byte	0x04, 0x05
        /*0ada*/ 	.short	(.L_51 - .L_50)
.L_50:
        /*0adc*/ 	.word	0x00000100
        /*0ae0*/ 	.word	0x00000001
        /*0ae4*/ 	.word	0x00000001


	//----- nvinfo : EIATTR_CRS_STACK_SIZE
	.align		4
.L_51:
        /*0ae8*/ 	.byte	0x04, 0x1e
        /*0aea*/ 	.short	(.L_53 - .L_52)
.L_52:
        /*0aec*/ 	.word	0x00000000


	//----- nvinfo : EIATTR_CBANK_PARAM_SIZE
	.align		4
.L_53:
        /*0af0*/ 	.byte	0x03, 0x19
        /*0af2*/ 	.short	0x0800


	//----- nvinfo : EIATTR_PARAM_CBANK
	.align		4
        /*0af4*/ 	.byte	0x04, 0x0a
        /*0af6*/ 	.short	(.L_55 - .L_54)
	.align		4
.L_54:
        /*0af8*/ 	.word	index@(.nv.constant0._ZN7cutlass13device_kernelINS_4gemm6kernel13GemmUniversalIN4cute5tupleIJiiiiEEENS1_10collective13CollectiveMmaINS1_35MainloopSm100TmaUmmaWarpSpecializedILi8ELi2ELi4ENS5_IJNS4_1CILi1EEESB_SB_EEEEENS5_IJNSA_ILi128EEENSA_ILi64EEENSA_ILi32EEEEEENS_10tfloat32_tENS5_IJlSB_lEEESI_NS5_IJSB_llEEENS4_8TiledMMAINS4_8MMA_AtomIJNS4_17SM100_MMA_TF32_SSISI_SI_fLi128ELi64ELNS4_4UMMA5MajorE0ELSP_1ELNSO_7ScaleInE0ELSQ_0EEEEEENS4_6LayoutISC_NS5_IJNSA_ILi0EEESU_SU_EEEEENS5_IJNS4_10UnderscoreESX_SX_EEEEENS4_13SM90_TMA_LOADENS4_14ComposedLayoutINS4_7SwizzleILi3ELi4ELi3EEENS4_18smem_ptr_flag_bitsILi32EEENST_INS5_IJNSA_ILi8EEESG_EEENS5_IJSG_SB_EEEEEEEvNS4_8identityES10_NS11_INS12_ILi2ELi5ELi2EEES15_NST_INS5_IJSG_NSA_ILi4EEEEEENS5_IJSB_SG_EEEEEEEvS1B_EENS_8epilogue10collective18CollectiveEpilogueINS1J_23Sm100TmaWarpSpecializedILi4ELi2ELi16ELb1ELb0EEEJSH_NS5_IJNST_ISE_SB_EENST_INSA_ILi16EEESB_EEEEESI_SJ_SI_SJ_NS1J_6fusion15FusionCallbacksIS1N_NS1S_17LinearCombinationISI_fSI_fLNS_15FloatRoundStyleE2EEESH_S1R_JEEENS4_5SM1004TMEM4LOAD26SM100_TMEM_LOAD_32dp32b16xES10_NS11_INS12_ILi2ELi4ELi3EEES15_NST_INS5_IJS16_S1P_EEENS5_IJS1P_SB_EEEEEEENS4_39AutoVectorizingCopyWithAssumedAlignmentILi128EEENS4_14SM90_TMA_STOREES26_S28_S28_EEEvvEEEEvNT_6ParamsE)
        /*0afc*/ 	.short	0x0380
        /*0afe*/ 	.short	0x0800


	//----- nvinfo : EIATTR_SW_WAR
	.align		4
.L_55:
        /*0b00*/ 	.byte	0x04, 0x36
        /*0b02*/ 	.short	(.L_57 - .L_56)
.L_56:
        /*0b04*/ 	.word	0x00000008
.L_57:


//--------------------- .nv.callgraph             --------------------------
	.section	.nv.callgraph,"",@"SHT_CUDA_CALLGRAPH"
	.align	4
	.sectionentsize	8
	.align		4
        /*0000*/ 	.word	0x00000000
	.align		4
        /*0004*/ 	.word	0xffffffff
	.align		4
        /*0008*/ 	.word	index@(_ZN7cutlass13device_kernelINS_4gemm6kernel13GemmUniversalIN4cute5tupleIJiiiiEEENS1_10collective13CollectiveMmaINS1_35MainloopSm100TmaUmmaWarpSpecializedILi8ELi2ELi4ENS5_IJNS4_1CILi1EEESB_SB_EEEEENS5_IJNSA_ILi128EEENSA_ILi64EEENSA_ILi32EEEEEENS_10tfloat32_tENS5_IJlSB_lEEESI_NS5_IJSB_llEEENS4_8TiledMMAINS4_8MMA_AtomIJNS4_17SM100_MMA_TF32_SSISI_SI_fLi128ELi64ELNS4_4UMMA5MajorE0ELSP_1ELNSO_7ScaleInE0ELSQ_0EEEEEENS4_6LayoutISC_NS5_IJNSA_ILi0EEESU_SU_EEEEENS5_IJNS4_10UnderscoreESX_SX_EEEEENS4_13SM90_TMA_LOADENS4_14ComposedLayoutINS4_7SwizzleILi3ELi4ELi3EEENS4_18smem_ptr_flag_bitsILi32EEENST_INS5_IJNSA_ILi8EEESG_EEENS5_IJSG_SB_EEEEEEEvNS4_8identityES10_NS11_INS12_ILi2ELi5ELi2EEES15_NST_INS5_IJSG_NSA_ILi4EEEEEENS5_IJSB_SG_EEEEEEEvS1B_EENS_8epilogue10collective18CollectiveEpilogueINS1J_23Sm100TmaWarpSpecializedILi4ELi2ELi16ELb1ELb0EEEJSH_NS5_IJNST_ISE_SB_EENST_INSA_ILi16EEESB_EEEEESI_SJ_SI_SJ_NS1J_6fusion15FusionCallbacksIS1N_NS1S_17LinearCombinationISI_fSI_fLNS_15FloatRoundStyleE2EEESH_S1R_JEEENS4_5SM1004TMEM4LOAD26SM100_TMEM_LOAD_32dp32b16xES10_NS11_INS12_ILi2ELi4ELi3EEES15_NST_INS5_IJS16_S1P_EEENS5_IJS1P_SB_EEEEEEENS4_39AutoVectorizingCopyWithAssumedAlignmentILi128EEENS4_14SM90_TMA_STOREES26_S28_S28_EEEvvEEEEvNT_6ParamsE)
	.align		4
        /*000c*/ 	.word	index@(__assertfail)
	.align		4
        /*0010*/ 	.word	0x00000000
	.align		4
        /*0014*/ 	.word	0xfffffffe
	.align		4
        /*0018*/ 	.word	0x00000000
	.align		4
        /*001c*/ 	.word	0xfffffffd
	.align		4
        /*0020*/ 	.word	0x00000000
	.align		4
        /*0024*/ 	.word	0xfffffffc


//--------------------- .nv.constant4             --------------------------
	.section	.nv.constant4,"a",@progbits
	.align	8
	.align		8
.nv.constant4:
        /*0000*/ 	.dword	__assertfail
	.align		8
        /*0008*/ 	.dword	__unnamed_1
	.align		8
        /*0010*/ 	.dword	__unnamed_2
	.align		8
        /*0018*/ 	.dword	_ZN40_INTERNAL_6c2af28d_4_k_cu_3dcc6f10_387764cuda3std3__45__cpo5beginE
	.align		8
        /*0020*/ 	.dword	_ZN40_INTERNAL_6c2af28d_4_k_cu_3dcc6f10_387764cuda3std3__45__cpo3endE
	.align		8
        /*0028*/ 	.dword	_ZN40_INTERNAL_6c2af28d_4_k_cu_3dcc6f10_387764cuda3std3__45__cpo6cbeginE
	.align		8
        /*0030*/ 	.dword	_ZN40_INTERNAL_6c2af28d_4_k_cu_3dcc6f10_387764cuda3std3__45__cpo4cendE
	.align		8
        /*0038*/ 	.dword	_ZN40_INTERNAL_6c2af28d_4_k_cu_3dcc6f10_387764cuda3std3__442_GLOBAL__N__6c2af28d_4_k_cu_3dcc6f10_387766ignoreE
	.align		8
        /*0040*/ 	.dword	_ZN40_INTERNAL_6c2af28d_4_k_cu_3dcc6f10_387764cuda3std3__419piecewise_constructE
	.align		8
        /*0048*/ 	.dword	_ZN40_INTERNAL_6c2af28d_4_k_cu_3dcc6f10_387764cuda3std3__48in_placeE
	.align		8
        /*0050*/ 	.dword	_ZN40_INTERNAL_6c2af28d_4_k_cu_3dcc6f10_387764cuda3std6ranges3__45__cpo4swapE
	.align		8
        /*0058*/ 	.dword	_ZN40_INTERNAL_6c2af28d_4_k_cu_3dcc6f10_387764cuda3std6ranges3__45__cpo9iter_moveE
	.align		8
        /*0060*/ 	.dword	_ZN40_INTERNAL_6c2af28d_4_k_cu_3dcc6f10_387764cute7productE
	.align		8
        /*0068*/ 	.dword	_ZN40_INTERNAL_6c2af28d_4_k_cu_3dcc6f10_387764cute1_E
	.align		8
        /*0070*/ 	.dword	$str$25
	.align		8
        /*0078*/ 	.dword	$str$26
	.align		8
        /*0080*/ 	.dword	$str$27
	.align		8
        /*0088*/ 	.dword	$str$28


//--------------------- .text._ZN7cutlass13device_kernelINS_4gemm6kernel13GemmUniversalIN4cute5tupleIJiiiiEEENS1_10collective13CollectiveMmaINS1_35MainloopSm100TmaUmmaWarpSpecializedILi8ELi2ELi4ENS5_IJNS4_1CILi1EEESB_SB_EEEEENS5_IJNSA_ILi128EEENSA_ILi64EEENSA_ILi32EEEEEENS_10tfloat32_tENS5_IJlSB_lEEESI_NS5_IJSB_llEEENS4_8TiledMMAINS4_8MMA_AtomIJNS4_17SM100_MMA_TF32_SSISI_SI_fLi128ELi64ELNS4_4UMMA5MajorE0ELSP_1ELNSO_7ScaleInE0ELSQ_0EEEEEENS4_6LayoutISC_NS5_IJNSA_ILi0EEESU_SU_EEEEENS5_IJNS4_10UnderscoreESX_SX_EEEEENS4_13SM90_TMA_LOADENS4_14ComposedLayoutINS4_7SwizzleILi3ELi4ELi3EEENS4_18smem_ptr_flag_bitsILi32EEENST_INS5_IJNSA_ILi8EEESG_EEENS5_IJSG_SB_EEEEEEEvNS4_8identityES10_NS11_INS12_ILi2ELi5ELi2EEES15_NST_INS5_IJSG_NSA_ILi4EEEEEENS5_IJSB_SG_EEEEEEEvS1B_EENS_8epilogue10collective18CollectiveEpilogueINS1J_23Sm100TmaWarpSpecializedILi4ELi2ELi16ELb1ELb0EEEJSH_NS5_IJNST_ISE_SB_EENST_INSA_ILi16EEESB_EEEEESI_SJ_SI_SJ_NS1J_6fusion15FusionCallbacksIS1N_NS1S_17LinearCombinationISI_fSI_fLNS_15FloatRoundStyleE2EEESH_S1R_JEEENS4_5SM1004TMEM4LOAD26SM100_TMEM_LOAD_32dp32b16xES10_NS11_INS12_ILi2ELi4ELi3EEES15_NST_INS5_IJS16_S1P_EEENS5_IJS1P_SB_EEEEEEENS4_39AutoVectorizingCopyWithAssumedAlignmentILi128EEENS4_14SM90_TMA_STOREES26_S28_S28_EEEvvEEEEvNT_6ParamsE --------------------------
	.section	.text._ZN7cutlass13device_kernelINS_4gemm6kernel13GemmUniversalIN4cute5tupleIJiiiiEEENS1_10collective13CollectiveMmaINS1_35MainloopSm100TmaUmmaWarpSpecializedILi8ELi2ELi4ENS5_IJNS4_1CILi1EEESB_SB_EEEEENS5_IJNSA_ILi128EEENSA_ILi64EEENSA_ILi32EEEEEENS_10tfloat32_tENS5_IJlSB_lEEESI_NS5_IJSB_llEEENS4_8TiledMMAINS4_8MMA_AtomIJNS4_17SM100_MMA_TF32_SSISI_SI_fLi128ELi64ELNS4_4UMMA5MajorE0ELSP_1ELNSO_7ScaleInE0ELSQ_0EEEEEENS4_6LayoutISC_NS5_IJNSA_ILi0EEESU_SU_EEEEENS5_IJNS4_10UnderscoreESX_SX_EEEEENS4_13SM90_TMA_LOADENS4_14ComposedLayoutINS4_7SwizzleILi3ELi4ELi3EEENS4_18smem_ptr_flag_bitsILi32EEENST_INS5_IJNSA_ILi8EEESG_EEENS5_IJSG_SB_EEEEEEEvNS4_8identityES10_NS11_INS12_ILi2ELi5ELi2EEES15_NST_INS5_IJSG_NSA_ILi4EEEEEENS5_IJSB_SG_EEEEEEEvS1B_EENS_8epilogue10collective18CollectiveEpilogueINS1J_23Sm100TmaWarpSpecializedILi4ELi2ELi16ELb1ELb0EEEJSH_NS5_IJNST_ISE_SB_EENST_INSA_ILi16EEESB_EEEEESI_SJ_SI_SJ_NS1J_6fusion15FusionCallbacksIS1N_NS1S_17LinearCombinationISI_fSI_fLNS_15FloatRoundStyleE2EEESH_S1R_JEEENS4_5SM1004TMEM4LOAD26SM100_TMEM_LOAD_32dp32b16xES10_NS11_INS12_ILi2ELi4ELi3EEES15_NST_INS5_IJS16_S1P_EEENS5_IJS1P_SB_EEEEEEENS4_39AutoVectorizingCopyWithAssumedAlignmentILi128EEENS4_14SM90_TMA_STOREES26_S28_S28_EEEvvEEEEvNT_6ParamsE,"ax",@progbits
	.align	128
.text._ZN7cutlass13device_kernelINS_4gemm6kernel13GemmUniversalIN4cute5tupleIJiiiiEEENS1_10collective13CollectiveMmaINS1_35MainloopSm100TmaUmmaWarpSpecializedILi8ELi2ELi4ENS5_IJNS4_1CILi1EEESB_SB_EEEEENS5_IJNSA_ILi128EEENSA_ILi64EEENSA_ILi32EEEEEENS_10tfloat32_tENS5_IJlSB_lEEESI_NS5_IJSB_llEEENS4_8TiledMMAINS4_8MMA_AtomIJNS4_17SM100_MMA_TF32_SSISI_SI_fLi128ELi64ELNS4_4UMMA5MajorE0ELSP_1ELNSO_7ScaleInE0ELSQ_0EEEEEENS4_6LayoutISC_NS5_IJNSA_ILi0EEESU_SU_EEEEENS5_IJNS4_10UnderscoreESX_SX_EEEEENS4_13SM90_TMA_LOADENS4_14ComposedLayoutINS4_7SwizzleILi3ELi4ELi3EEENS4_18smem_ptr_flag_bitsILi32EEENST_INS5_IJNSA_ILi8EEESG_EEENS5_IJSG_SB_EEEEEEEvNS4_8identityES10_NS11_INS12_ILi2ELi5ELi2EEES15_NST_INS5_IJSG_NSA_ILi4EEEEEENS5_IJSB_SG_EEEEEEEvS1B_EENS_8epilogue10collective18CollectiveEpilogueINS1J_23Sm100TmaWarpSpecializedILi4ELi2ELi16ELb1ELb0EEEJSH_NS5_IJNST_ISE_SB_EENST_INSA_ILi16EEESB_EEEEESI_SJ_SI_SJ_NS1J_6fusion15FusionCallbacksIS1N_NS1S_17LinearCombinationISI_fSI_fLNS_15FloatRoundStyleE2EEESH_S1R_JEEENS4_5SM1004TMEM4LOAD26SM100_TMEM_LOAD_32dp32b16xES10_NS11_INS12_ILi2ELi4ELi3EEES15_NST_INS5_IJS16_S1P_EEENS5_IJS1P_SB_EEEEEEENS4_39AutoVectorizingCopyWithAssumedAlignmentILi128EEENS4_14SM90_TMA_STOREES26_S28_S28_EEEvvEEEEvNT_6ParamsE:
        .type           _ZN7cutlass13device_kernelINS_4gemm6kernel13GemmUniversalIN4cute5tupleIJiiiiEEENS1_10collective13CollectiveMmaINS1_35MainloopSm100TmaUmmaWarpSpecializedILi8ELi2ELi4ENS5_IJNS4_1CILi1EEESB_SB_EEEEENS5_IJNSA_ILi128EEENSA_ILi64EEENSA_ILi32EEEEEENS_10tfloat32_tENS5_IJlSB_lEEESI_NS5_IJSB_llEEENS4_8TiledMMAINS4_8MMA_AtomIJNS4_17SM100_MMA_TF32_SSISI_SI_fLi128ELi64ELNS4_4UMMA5MajorE0ELSP_1ELNSO_7ScaleInE0ELSQ_0EEEEEENS4_6LayoutISC_NS5_IJNSA_ILi0EEESU_SU_EEEEENS5_IJNS4_10UnderscoreESX_SX_EEEEENS4_13SM90_TMA_LOADENS4_14ComposedLayoutINS4_7SwizzleILi3ELi4ELi3EEENS4_18smem_ptr_flag_bitsILi32EEENST_INS5_IJNSA_ILi8EEESG_EEENS5_IJSG_SB_EEEEEEEvNS4_8identityES10_NS11_INS12_ILi2ELi5ELi2EEES15_NST_INS5_IJSG_NSA_ILi4EEEEEENS5_IJSB_SG_EEEEEEEvS1B_EENS_8epilogue10collective18CollectiveEpilogueINS1J_23Sm100TmaWarpSpecializedILi4ELi2ELi16ELb1ELb0EEEJSH_NS5_IJNST_ISE_SB_EENST_INSA_ILi16EEESB_EEEEESI_SJ_SI_SJ_NS1J_6fusion15FusionCallbacksIS1N_NS1S_17LinearCombinationISI_fSI_fLNS_15FloatRoundStyleE2EEESH_S1R_JEEENS4_5SM1004TMEM4LOAD26SM100_TMEM_LOAD_32dp32b16xES10_NS11_INS12_ILi2ELi4ELi3EEES15_NST_INS5_IJS16_S1P_EEENS5_IJS1P_SB_EEEEEEENS4_39AutoVectorizingCopyWithAssumedAlignmentILi128EEENS4_14SM90_TMA_STOREES26_S28_S28_EEEvvEEEEvNT_6ParamsE,@function
        .size           _ZN7cutlass13device_kernelINS_4gemm6kernel13GemmUniversalIN4cute5tupleIJiiiiEEENS1_10collective13CollectiveMmaINS1_35MainloopSm100TmaUmmaWarpSpecializedILi8ELi2ELi4ENS5_IJNS4_1CILi1EEESB_SB_EEEEENS5_IJNSA_ILi128EEENSA_ILi64EEENSA_ILi32EEEEEENS_10tfloat32_tENS5_IJlSB_lEEESI_NS5_IJSB_llEEENS4_8TiledMMAINS4_8MMA_AtomIJNS4_17SM100_MMA_TF32_SSISI_SI_fLi128ELi64ELNS4_4UMMA5MajorE0ELSP_1ELNSO_7ScaleInE0ELSQ_0EEEEEENS4_6LayoutISC_NS5_IJNSA_ILi0EEESU_SU_EEEEENS5_IJNS4_10UnderscoreESX_SX_EEEEENS4_13SM90_TMA_LOADENS4_14ComposedLayoutINS4_7SwizzleILi3ELi4ELi3EEENS4_18smem_ptr_flag_bitsILi32EEENST_INS5_IJNSA_ILi8EEESG_EEENS5_IJSG_SB_EEEEEEEvNS4_8identityES10_NS11_INS12_ILi2ELi5ELi2EEES15_NST_INS5_IJSG_NSA_ILi4EEEEEENS5_IJSB_SG_EEEEEEEvS1B_EENS_8epilogue10collective18CollectiveEpilogueINS1J_23Sm100TmaWarpSpecializedILi4ELi2ELi16ELb1ELb0EEEJSH_NS5_IJNST_ISE_SB_EENST_INSA_ILi16EEESB_EEEEESI_SJ_SI_SJ_NS1J_6fusion15FusionCallbacksIS1N_NS1S_17LinearCombinationISI_fSI_fLNS_15FloatRoundStyleE2EEESH_S1R_JEEENS4_5SM1004TMEM4LOAD26SM100_TMEM_LOAD_32dp32b16xES10_NS11_INS12_ILi2ELi4ELi3EEES15_NST_INS5_IJS16_S1P_EEENS5_IJS1P_SB_EEEEEEENS4_39AutoVectorizingCopyWithAssumedAlignmentILi128EEENS4_14SM90_TMA_STOREES26_S28_S28_EEEvvEEEEvNT_6ParamsE,(.L_x_188 - _ZN7cutlass13device_kernelINS_4gemm6kernel13GemmUniversalIN4cute5tupleIJiiiiEEENS1_10collective13CollectiveMmaINS1_35MainloopSm100TmaUmmaWarpSpecializedILi8ELi2ELi4ENS5_IJNS4_1CILi1EEESB_SB_EEEEENS5_IJNSA_ILi128EEENSA_ILi64EEENSA_ILi32EEEEEENS_10tfloat32_tENS5_IJlSB_lEEESI_NS5_IJSB_llEEENS4_8TiledMMAINS4_8MMA_AtomIJNS4_17SM100_MMA_TF32_SSISI_SI_fLi128ELi64ELNS4_4UMMA5MajorE0ELSP_1ELNSO_7ScaleInE0ELSQ_0EEEEEENS4_6LayoutISC_NS5_IJNSA_ILi0EEESU_SU_EEEEENS5_IJNS4_10UnderscoreESX_SX_EEEEENS4_13SM90_TMA_LOADENS4_14ComposedLayoutINS4_7SwizzleILi3ELi4ELi3EEENS4_18smem_ptr_flag_bitsILi32EEENST_INS5_IJNSA_ILi8EEESG_EEENS5_IJSG_SB_EEEEEEEvNS4_8identityES10_NS11_INS12_ILi2ELi5ELi2EEES15_NST_INS5_IJSG_NSA_ILi4EEEEEENS5_IJSB_SG_EEEEEEEvS1B_EENS_8epilogue10collective18CollectiveEpilogueINS1J_23Sm100TmaWarpSpecializedILi4ELi2ELi16ELb1ELb0EEEJSH_NS5_IJNST_ISE_SB_EENST_INSA_ILi16EEESB_EEEEESI_SJ_SI_SJ_NS1J_6fusion15FusionCallbacksIS1N_NS1S_17LinearCombinationISI_fSI_fLNS_15FloatRoundStyleE2EEESH_S1R_JEEENS4_5SM1004TMEM4LOAD26SM100_TMEM_LOAD_32dp32b16xES10_NS11_INS12_ILi2ELi4ELi3EEES15_NST_INS5_IJS16_S1P_EEENS5_IJS1P_SB_EEEEEEENS4_39AutoVectorizingCopyWithAssumedAlignmentILi128EEENS4_14SM90_TMA_STOREES26_S28_S28_EEEvvEEEEvNT_6ParamsE)
        .other          _ZN7cutlass13device_kernelINS_4gemm6kernel13GemmUniversalIN4cute5tupleIJiiiiEEENS1_10collective13CollectiveMmaINS1_35MainloopSm100TmaUmmaWarpSpecializedILi8ELi2ELi4ENS5_IJNS4_1CILi1EEESB_SB_EEEEENS5_IJNSA_ILi128EEENSA_ILi64EEENSA_ILi32EEEEEENS_10tfloat32_tENS5_IJlSB_lEEESI_NS5_IJSB_llEEENS4_8TiledMMAINS4_8MMA_AtomIJNS4_17SM100_MMA_TF32_SSISI_SI_fLi128ELi64ELNS4_4UMMA5MajorE0ELSP_1ELNSO_7ScaleInE0ELSQ_0EEEEEENS4_6LayoutISC_NS5_IJNSA_ILi0EEESU_SU_EEEEENS5_IJNS4_10UnderscoreESX_SX_EEEEENS4_13SM90_TMA_LOADENS4_14ComposedLayoutINS4_7SwizzleILi3ELi4ELi3EEENS4_18smem_ptr_flag_bitsILi32EEENST_INS5_IJNSA_ILi8EEESG_EEENS5_IJSG_SB_EEEEEEEvNS4_8identityES10_NS11_INS12_ILi2ELi5ELi2EEES15_NST_INS5_IJSG_NSA_ILi4EEEEEENS5_IJSB_SG_EEEEEEEvS1B_EENS_8epilogue10collective18CollectiveEpilogueINS1J_23Sm100TmaWarpSpecializedILi4ELi2ELi16ELb1ELb0EEEJSH_NS5_IJNST_ISE_SB_EENST_INSA_ILi16EEESB_EEEEESI_SJ_SI_SJ_NS1J_6fusion15FusionCallbacksIS1N_NS1S_17LinearCombinationISI_fSI_fLNS_15FloatRoundStyleE2EEESH_S1R_JEEENS4_5SM1004TMEM4LOAD26SM100_TMEM_LOAD_32dp32b16xES10_NS11_INS12_ILi2ELi4ELi3EEES15_NST_INS5_IJS16_S1P_EEENS5_IJS1P_SB_EEEEEEENS4_39AutoVectorizingCopyWithAssumedAlignmentILi128EEENS4_14SM90_TMA_STOREES26_S28_S28_EEEvvEEEEvNT_6ParamsE,@"STO_CUDA_ENTRY STV_DEFAULT"
_ZN7cutlass13device_kernelINS_4gemm6kernel13GemmUniversalIN4cute5tupleIJiiiiEEENS1_10collective13CollectiveMmaINS1_35MainloopSm100TmaUmmaWarpSpecializedILi8ELi2ELi4ENS5_IJNS4_1CILi1EEESB_SB_EEEEENS5_IJNSA_ILi128EEENSA_ILi64EEENSA_ILi32EEEEEENS_10tfloat32_tENS5_IJlSB_lEEESI_NS5_IJSB_llEEENS4_8TiledMMAINS4_8MMA_AtomIJNS4_17SM100_MMA_TF32_SSISI_SI_fLi128ELi64ELNS4_4UMMA5MajorE0ELSP_1ELNSO_7ScaleInE0ELSQ_0EEEEEENS4_6LayoutISC_NS5_IJNSA_ILi0EEESU_SU_EEEEENS5_IJNS4_10UnderscoreESX_SX_EEEEENS4_13SM90_TMA_LOADENS4_14ComposedLayoutINS4_7SwizzleILi3ELi4ELi3EEENS4_18smem_ptr_flag_bitsILi32EEENST_INS5_IJNSA_ILi8EEESG_EEENS5_IJSG_SB_EEEEEEEvNS4_8identityES10_NS11_INS12_ILi2ELi5ELi2EEES15_NST_INS5_IJSG_NSA_ILi4EEEEEENS5_IJSB_SG_EEEEEEEvS1B_EENS_8epilogue10collective18CollectiveEpilogueINS1J_23Sm100TmaWarpSpecializedILi4ELi2ELi16ELb1ELb0EEEJSH_NS5_IJNST_ISE_SB_EENST_INSA_ILi16EEESB_EEEEESI_SJ_SI_SJ_NS1J_6fusion15FusionCallbacksIS1N_NS1S_17LinearCombinationISI_fSI_fLNS_15FloatRoundStyleE2EEESH_S1R_JEEENS4_5SM1004TMEM4LOAD26SM100_TMEM_LOAD_32dp32b16xES10_NS11_INS12_ILi2ELi4ELi3EEES15_NST_INS5_IJS16_S1P_EEENS5_IJS1P_SB_EEEEEEENS4_39AutoVectorizingCopyWithAssumedAlignmentILi128EEENS4_14SM90_TMA_STOREES26_S28_S28_EEEvvEEEEvNT_6ParamsE:
[----:B------:R-:W1:Y:S01]  /*0000*/  LDC R1, c[0x0][0x37c] ;  /* 0x0000df00ff017b82 */ /* 0x000e620000000800 */
[----:B------:R-:W2:Y:S01]  /*0010*/  S2R R81, SR_TID.X ;  /* 0x0000000000517919 */ /* 0x000ea20000002100 */
[----:B------:R-:W3:Y:S01]  /*0020*/  LDCU.64 UR4, c[0x0][0x890] ;  /* 0x00011200ff0477ac */ /* 0x000ee20008000a00 */
[----:B------:R-:W-:Y:S02]  /*0030*/  PRMT R67, RZ, 0x7610, R67 ;  /* 0x00007610ff437816 */ /* 0x000fe40000000043 */
[----:B------:R-:W-:Y:S01]  /*0040*/  ELECT P5, URZ, PT ;  /* 0x0000000000ff782f */ /* 0x000fe200038a0000 */
[----:B------:R-:W4:Y:S01]  /*0050*/  LDCU.64 UR46, c[0x0][0x358] ;  /* 0x00006b00ff2e77ac */ /* 0x000f220008000a00 */
[----:B---3--:R-:W-:-:S04]  /*0060*/  UISETP.NE.U32.AND UP0, UPT, UR4, URZ, UPT ;  /* 0x000000ff0400728c */ /* 0x008fc8000bf05070 */
[----:B------:R-:W-:Y:S01]  /*0070*/  UISETP.NE.AND.EX UP0, UPT, UR5, URZ, UPT, UP0 ;  /* 0x000000ff0500728c */ /* 0x000fe2000bf05300 */
[----:B--2---:R-:W-:-:S05]  /*0080*/  SHF.R.U32.HI R72, RZ, 0x5, R81 ;  /* 0x00000005ff487819 */ /* 0x004fca0000011651 */
[----:B------:R-:W2:Y:S02]  /*0090*/  SHFL.IDX PT, R0, R72, RZ, 0x1f ;  /* 0x00001fff48007589 */ /* 0x000ea400000e0000 */
[----:B--2---:R-:W-:Y:S01]  /*00a0*/  R2UR UR8, R0 ;  /* 0x00000000000872ca */ /* 0x004fe200000e0000 */
[----:B-1--4-:R-:W-:-:S14]  /*00b0*/  BRA.U UP0, `(.L_x_0) ;  /* 0x00000001002c7547 */ /* 0x012fdc000b800000 */
[----:B------:R-:W1:Y:S02]  /*00c0*/  LDCU.64 UR6, c[0x0][0x888] ;  /* 0x00011100ff0677ac */ /* 0x000e640008000a00 */
[----:B-1----:R-:W-:-:S04]  /*00d0*/  UISETP.NE.U32.AND UP0, UPT, UR6, URZ, UPT ;  /* 0x000000ff0600728c */ /* 0x002fc8000bf05070 */
[----:B------:R-:W-:-:S09]  /*00e0*/  UISETP.NE.AND.EX UP0, UPT, UR7, URZ, UPT, UP0 ;  /* 0x000000ff0700728c */ /* 0x000fd2000bf05300 */
[----:B------:R-:W-:Y:S05]  /*00f0*/  BRA.U !UP0, `(.L_x_1) ;  /* 0x0000000108107547 */ /* 0x000fea000b800000 */
[----:B------:R-:W1:Y:S02]  /*0100*/  LDC.64 R2, c[0x0][0x888] ;  /* 0x00022200ff027b82 */ /* 0x000e640000000a00 */
[----:B-1----:R1:W5:Y:S01]  /*0110*/  LDG.E R35, desc[UR46][R2.64] ;  /* 0x0000002e02237981 */ /* 0x002362000c1e1900 */
[----:B------:R-:W-:Y:S01]  /*0120*/  HFMA2 R67, -RZ, RZ, 0, 5.9604644775390625e-08 ;  /* 0x00000001ff437431 */ /* 0x000fe200000001ff */
[----:B------:R-:W-:Y:S05]  /*0130*/  BRA `(.L_x_0) ;  /* 0x00000000000c7947 */ /* 0x000fea0003800000 */
.L_x_1:
[----:B------:R-:W1:Y:S01]  /*0140*/  LDCU UR6, c[0x0][0x880] ;  /* 0x00011000ff0677ac */ /* 0x000e620008000800 */
[----:B------:R-:W-:Y:S01]  /*0150*/  HFMA2 R67, -RZ, RZ, 0, 5.9604644775390625e-08 ;  /* 0x00000001ff437431 */ /* 0x000fe200000001ff */
[----:B-1----:R-:W-:-:S07]  /*0160*/  MOV R35, UR6 ;  /* 0x0000000600237c02 */ /* 0x002fce0008000f00 */
.L_x_0:
[----:B------:R-:W2:Y:S02]  /*0170*/  LDCU.64 UR6, c[0x0][0x8b0] ;  /* 0x00011600ff0677ac */ /* 0x000ea40008000a00 */
[----:B--2---:R-:W-:-:S04]  /*0180*/  UISETP.NE.U32.AND UP0, UPT, UR6, URZ, UPT ;  /* 0x000000ff0600728c */ /* 0x004fc8000bf05070 */
[----:B------:R-:W-:-:S09]  /*0190*/  UISETP.NE.AND.EX UP0, UPT, UR7, URZ, UPT, UP0 ;  /* 0x000000ff0700728c */ /* 0x000fd2000bf05300 */
[----:B------:R-:W-:Y:S05]  /*01a0*/  BRA.U UP0, `(.L_x_2) ;  /* 0x0000000100247547 */ /* 0x000fea000b800000 */
[----:B------:R-:W2:Y:S02]  /*01b0*/  LDCU.64 UR6, c[0x0][0x8a8] ;  /* 0x00011500ff0677ac */ /* 0x000ea40008000a00 */
[----:B--2---:R-:W-:-:S04]  /*01c0*/  UISETP.NE.U32.AND UP0, UPT, UR6, URZ, UPT ;  /* 0x000000ff0600728c */ /* 0x004fc8000bf05070 */
[----:B------:R-:W-:-:S09]  /*01d0*/  UISETP.NE.AND.EX UP0, UPT, UR7, URZ, UPT, UP0 ;  /* 0x000000ff0700728c */ /* 0x000fd2000bf05300 */
[----:B------:R-:W-:Y:S05]  /*01e0*/  BRA.U !UP0, `(.L_x_3) ;  /* 0x00000001080c7547 */ /* 0x000fea000b800000 */
[----:B------:R-:W2:Y:S02]  /*01f0*/  LDC.64 R32, c[0x0][0x8a8] ;  /* 0x00022a00ff207b82 */ /* 0x000ea40000000a00 */
[----:B--2---:R2:W5:Y:S01]  /*0200*/  LDG.E R32, desc[UR46][R32.64] ;  /* 0x0000002e20207981 */ /* 0x004562000c1e1900 */
[----:B------:R-:W-:Y:S05]  /*0210*/  BRA `(.L_x_2) ;  /* 0x0000000000087947 */ /* 0x000fea0003800000 */
.L_x_3:
[----:B------:R-:W2:Y:S02]  /*0220*/  LDCU UR6, c[0x0][0x8a0] ;  /* 0x00011400ff0677ac */ /* 0x000ea40008000800 */
[----:B--2---:R-:W-:Y:S02]  /*0230*/  MOV R32, UR6 ;  /* 0x0000000600207c02 */ /* 0x004fe40008000f00 */
.L_x_2:
[----:B------:R-:W-:Y:S01]  /*0240*/  IMAD.U32 R0, RZ, RZ, UR8 ;  /* 0x00000008ff007e24 */ /* 0x000fe2000f8e00ff */
[----:B------:R-:W-:Y:S04]  /*0250*/  BSSY.RECONVERGENT B0, `(.L_x_4) ;  /* 0x000000c000007945 */ /* 0x000fe80003800200 */
[C---:B------:R-:W-:Y:S02]  /*0260*/  ISETP.NE.OR P1, PT, R0.reuse, 0x1, !P5 ;  /* 0x000000010000780c */ /* 0x040fe40006f25670 */
[----:B------:R-:W-:-:S11]  /*0270*/  ISETP.NE.OR P0, PT, R0, 0x3, !P5 ;  /* 0x000000030000780c */ /* 0x000fd60006f05670 */
[----:B------:R-:W-:Y:S05]  /*0280*/  @P1 BRA `(.L_x_5) ;  /* 0x0000000000201947 */ /* 0x000fea0003800000 */
[----:B------:R-:W3:Y:S02]  /*0290*/  LDCU.64 UR6, c[0x0][0x348] ;  /* 0x00006900ff0677ac */ /* 0x000ee40008000a00 */
[----:B---3--:R-:W-:Y:S02]  /*02a0*/  UIADD3 UR10, UP1, UPT, UR6, 0x80, URZ ;  /* 0x00000080060a7890 */ /* 0x008fe4000ff3e0ff */
[----:B------:R-:W-:Y:S02]  /*02b0*/  UIADD3 UR6, UP0, UPT, UR6, 0x180, URZ ;  /* 0x0000018006067890 */ /* 0x000fe4000ff1e0ff */
[----:B------:R-:W-:Y:S02]  /*02c0*/  UIADD3.X UR11, UPT, UPT, URZ, UR7, URZ, UP1, !UPT ;  /* 0x00000007ff0b7290 */ /* 0x000fe40008ffe4ff */
[----:B------:R-:W-:-:S07]  /*02d0*/  UIADD3.X UR7, UPT, UPT, URZ, UR7, URZ, UP0, !UPT ;  /* 0x00000007ff077290 */ /* 0x000fce00087fe4ff */
[----:B------:R3:W-:Y:S02]  /*02e0*/  UTMACCTL.PF [UR10] ;  /* 0x000000000a0079b9 */ /* 0x0007e40008040000 */
[----:B------:R3:W-:Y:S02]  /*02f0*/  UTMACCTL.PF [UR6] ;  /* 0x00000000060079b9 */ /* 0x0007e40008040000 */
[----:B---3--:R-:W-:Y:S01]  /*0300*/  NOP ;  /* 0x0000000000007918 */ /* 0x008fe20000000000 */
.L_x_5:
[----:B------:R-:W-:Y:S05]  /*0310*/  BSYNC.RECONVERGENT B0 ;  /* 0x0000000000007941 */ /* 0x000fea0003800200 */
.L_x_4:
[----:B------:R-:W-:Y:S04]  /*0320*/  BSSY.RECONVERGENT B0, `(.L_x_6) ;  /* 0x000000a000007945 */ /* 0x000fe80003800200 */
        /* <DEDUP_REMOVED lines=9> */
.L_x_7:
[----:B------:R-:W-:Y:S05]  /*03c0*/  BSYNC.RECONVERGENT B0 ;  /* 0x0000000000007941 */ /* 0x000fea0003800200 */
.L_x_6:
[----:B------:R-:W3:Y:S01]  /*03d0*/  LDCU.64 UR6, c[0x0][0x888] ;  /* 0x00011100ff0677ac */ /* 0x000ee20008000a00 */
[----:B------:R-:W-:Y:S02]  /*03e0*/  UISETP.EQ.U32.AND UP1, UPT, UR4, URZ, UPT ;  /* 0x000000ff0400728c */ /* 0x000fe4000bf22070 */
[----:B------:R-:W-:Y:S02]  /*03f0*/  UPLOP3.LUT UP2, UPT, UPT, UPT, UPT, 0x80, 0x8 ;  /* 0x000000000008789c */ /* 0x000fe40003f4f070 */
[----:B---3--:R-:W-:-:S04]  /*0400*/  UISETP.NE.U32.AND UP0, UPT, UR6, URZ, UPT ;  /* 0x000000ff0600728c */ /* 0x008fc8000bf05070 */
[----:B------:R-:W-:-:S04]  /*0410*/  UISETP.NE.AND.EX UP0, UPT, UR7, URZ, UPT, UP0 ;  /* 0x000000ff0700728c */ /* 0x000fc8000bf05300 */
[----:B------:R-:W-:-:S04]  /*0420*/  UISETP.EQ.OR.EX UP3, UPT, UR5, URZ, !UP0, UP1 ;  /* 0x000000ff0500728c */ /* 0x000fc8000c762710 */
[----:B------:R-:W-:-:S05]  /*0430*/  UP2UR UR50, UPR, URZ, 0x8 ;  /* 0x00000008ff327883 */ /* 0x000fca0008000000 */
[----:B------:R-:W-:Y:S07]  /*0440*/  BRA.U !UP3, `(.L_x_8) ;  /* 0x000000010b207547 */ /* 0x000fee000b800000 */
[----:B------:R-:W-:Y:S01]  /*0450*/  UISETP.NE.U32.AND UP2, UPT, UR4, URZ, UPT ;  /* 0x000000ff0400728c */ /* 0x000fe2000bf45070 */
[----:B-----5:R-:W-:Y:S01]  /*0460*/  FSETP.NEU.AND P0, PT, R35, RZ, PT ;  /* 0x000000ff2300720b */ /* 0x020fe20003f0d000 */
[----:B------:R-:W-:Y:S02]  /*0470*/  USEL UR4, URZ, 0xffffffff, UP0 ;  /* 0xffffffffff047887 */ /* 0x000fe40008000000 */
[----:B------:R-:W-:-:S10]  /*0480*/  UISETP.NE.AND.EX UP2, UPT, UR5, URZ, UPT, UP2 ;  /* 0x000000ff0500728c */ /* 0x000fd4000bf45320 */
[----:B------:R-:W-:Y:S01]  /*0490*/  VOTEU.ANY UP1, P0 ;  /* 0x0000000000ff7886 */ /* 0x000fe20000020100 */
[----:B------:R-:W-:-:S04]  /*04a0*/  @!UP2 USEL UR4, URZ, 0xffffffff, UP1 ;  /* 0xffffffffff04a887 */ /* 0x000fc80008800000 */
[----:B------:R-:W-:-:S04]  /*04b0*/  ULOP3.LUT UR4, UR4, 0x1, URZ, 0xc0, !UPT ;  /* 0x0000000104047892 */ /* 0x000fc8000f8ec0ff */
[----:B------:R-:W-:-:S11]  /*04c0*/  UISETP.NE.U32.AND UP2, UPT, UR4, 0x1, UPT ;  /* 0x000000010400788c */ /* 0x000fd6000bf45070 */
.L_x_8:
[----:B-1----:R-:W1:Y:S01]  /*04d0*/  SHFL.IDX PT, R2, R72, RZ, 0x1f ;  /* 0x00001fff48027589 */ /* 0x002e6200000e0000 */
[----:B------:R-:W-:-:S04]  /*04e0*/  UISETP.NE.AND UP1, UPT, UR8, 0x2, UPT ;  /* 0x000000020800788c */ /* 0x000fc8000bf25270 */
[----:B------:R-:W-:Y:S01]  /*04f0*/  USEL UR6, URZ, 0x1, UP1 ;  /* 0x00000001ff067887 */ /* 0x000fe20008800000 */
[----:B-1----:R-:W-:-:S13]  /*0500*/  ISETP.NE.AND P0, PT, R2, RZ, PT ;  /* 0x000000ff0200720c */ /* 0x002fda0003f05270 */
[----:B------:R-:W-:Y:S05]  /*0510*/  @P0 BRA `(.L_x_9) ;  /* 0x0000000000680947 */ /* 0x000fea0003800000 */
[----:B------:R-:W1:Y:S01]  /*0520*/  S2UR UR5, SR_CgaCtaId ;  /* 0x00000000000579c3 */ /* 0x000e620000008800 */
[----:B------:R-:W-:Y:S01]  /*0530*/  UMOV UR7, 0x400 ;  /* 0x0000040000077882 */ /* 0x000fe20000000000 */
[----:B------:R-:W-:Y:S01]  /*0540*/  UMOV UR4, 0x1 ;  /* 0x0000000100047882 */ /* 0x000fe20000000000 */
[----:B------:R-:W-:Y:S01]  /*0550*/  ELECT P0, URZ, PT ;  /* 0x0000000000ff782f */ /* 0x000fe20003800000 */
[----:B------:R-:W-:-:S04]  /*0560*/  UIADD3 UR10, UPT, UPT, -UR4, 0x100000, URZ ;  /* 0x00100000040a7890 */ /* 0x000fc8000fffe1ff */
[----:B------:R-:W-:Y:S02]  /*0570*/  USHF.L.U32 UR11, UR10, 0xb, URZ ;  /* 0x0000000b0a0b7899 */ /* 0x000fe400080006ff */
[----:B------:R-:W-:Y:S02]  /*0580*/  USHF.L.U32 UR10, UR10, 0x1, URZ ;  /* 0x000000010a0a7899 */ /* 0x000fe400080006ff */
[----:B-1----:R-:W-:Y:S01]  /*0590*/  ULEA UR5, UR5, UR7, 0x18 ;  /* 0x0000000705057291 */ /* 0x002fe2000f8ec0ff */
[----:B------:R-:W1:Y:S11]  /*05a0*/  FENCE.VIEW.ASYNC.S ;  /* 0x00000000000073c6 */ /* 0x000e760000000000 */
[----:B-1----:R1:W3:Y:S01]  /*05b0*/  SYNCS.EXCH.64 URZ, [UR5], UR10 ;  /* 0x0000000a05ff75b2 */ /* 0x0022e20008000100 */
[----:B------:R1:W4:Y:S01]  /*05c0*/  SYNCS.EXCH.64 URZ, [UR5+0x40], UR10 ;  /* 0x0000400a05ff75b2 */ /* 0x0003220008000100 */
[----:B------:R1:W1:Y:S01]  /*05d0*/  SYNCS.EXCH.64 URZ, [UR5+0x8], UR10 ;  /* 0x0000080a05ff75b2 */ /* 0x0002620008000100 */
        /* <DEDUP_REMOVED lines=13> */
[----:B------:R-:W-:Y:S01]  /*06b0*/  NOP ;  /* 0x0000000000007918 */ /* 0x000fe20000000000 */
.L_x_9:
[----:B------:R-:W2:Y:S01]  /*06c0*/  SHFL.IDX PT, R2, R72, RZ, 0x1f ;  /* 0x00001fff48027589 */ /* 0x000ea200000e0000 */
[----:B------:R-:W-:Y:S01]  /*06d0*/  NOP ;  /* 0x0000000000007918 */ /* 0x000fe20000000000 */
[----:B--2---:R-:W-:-:S13]  /*06e0*/  ISETP.NE.AND P0, PT, R2, 0x1, PT ;  /* 0x000000010200780c */ /* 0x004fda0003f05270 */
[----:B------:R-:W-:Y:S05]  /*06f0*/  @P0 BRA `(.L_x_10) ;  /* 0x0000000000580947 */ /* 0x000fea0003800000 */
[----:B------:R-:W2:Y:S01]  /*0700*/  S2UR UR7, SR_CgaCtaId ;  /* 0x00000000000779c3 */ /* 0x000ea20000008800 */
[----:B------:R-:W-:Y:S01]  /*0710*/  UMOV UR9, 0x400 ;  /* 0x0000040000097882 */ /* 0x000fe20000000000 */
[----:B-1----:R-:W-:Y:S01]  /*0720*/  UMOV UR5, 0x20 ;  /* 0x0000002000057882 */ /* 0x002fe20000000000 */
[----:B------:R-:W-:Y:S01]  /*0730*/  UMOV UR4, 0x80 ;  /* 0x0000008000047882 */ /* 0x000fe20000000000 */
[----:B------:R-:W-:-:S04]  /*0740*/  UIADD3 UR10, UPT, UPT, -UR5, 0x100000, URZ ;  /* 0x00100000050a7890 */ /* 0x000fc8000fffe1ff */
[----:B------:R-:W-:Y:S02]  /*0750*/  USHF.L.U32 UR11, UR10, 0xb, URZ ;  /* 0x0000000b0a0b7899 */ /* 0x000fe400080006ff */
[----:B------:R-:W-:Y:S02]  /*0760*/  USHF.L.U32 UR10, UR10, 0x1, URZ ;  /* 0x000000010a0a7899 */ /* 0x000fe400080006ff */
[----:B------:R-:W-:-:S04]  /*0770*/  UIADD3 UR4, UPT, UPT, -UR4, 0x100000, URZ ;  /* 0x0010000004047890 */ /* 0x000fc8000fffe1ff */
[----:B------:R-:W-:Y:S02]  /*0780*/  USHF.L.U32 UR5, UR4, 0xb, URZ ;  /* 0x0000000b04057899 */ /* 0x000fe400080006ff */
[----:B------:R-:W-:Y:S01]  /*0790*/  USHF.L.U32 UR4, UR4, 0x1, URZ ;  /* 0x0000000104047899 */ /* 0x000fe200080006ff */
[----:B------:R-:W-:Y:S01]  /*07a0*/  ELECT P0, URZ, PT ;  /* 0x0000000000ff782f */ /* 0x000fe20003800000 */
[----:B--2---:R-:W-:Y:S01]  /*07b0*/  ULEA UR7, UR7, UR9, 0x18 ;  /* 0x0000000907077291 */ /* 0x004fe2000f8ec0ff */
[----:B------:R-:W1:Y:S11]  /*07c0*/  FENCE.VIEW.ASYNC.S ;  /* 0x00000000000073c6 */ /* 0x000e760000000000 */
[----:B-1----:R2:W1:Y:S01]  /*07d0*/  SYNCS.EXCH.64 URZ, [UR7+0x80], UR10 ;  /* 0x0000800a07ff75b2 */ /* 0x0024620008000100 */
[----:B------:R2:W1:Y:S01]  /*07e0*/  SYNCS.EXCH.64 URZ, [UR7+0xa0], UR4 ;  /* 0x0000a00407ff75b2 */ /* 0x0004620008000100 */
[----:B------:R2:W1:Y:S01]  /*07f0*/  SYNCS.EXCH.64 URZ, [UR7+0x88], UR10 ;  /* 0x0000880a07ff75b2 */ /* 0x0004620008000100 */
[----:B------:R2:W1:Y:S01]  /*0800*/  SYNCS.EXCH.64 URZ, [UR7+0xa8], UR4 ;  /* 0x0000a80407ff75b2 */ /* 0x0004620008000100 */
[----:B------:R2:W1:Y:S01]  /*0810*/  SYNCS.EXCH.64 URZ, [UR7+0x90], UR10 ;  /* 0x0000900a07ff75b2 */ /* 0x0004620008000100 */
[----:B------:R2:W1:Y:S01]  /*0820*/  SYNCS.EXCH.64 URZ, [UR7+0xb0], UR4 ;  /* 0x0000b00407ff75b2 */ /* 0x0004620008000100 */
[----:B------:R2:W1:Y:S01]  /*0830*/  SYNCS.EXCH.64 URZ, [UR7+0x98], UR10 ;  /* 0x0000980a07ff75b2 */ /* 0x0004620008000100 */
[----:B------:R2:W1:Y:S02]  /*0840*/  SYNCS.EXCH.64 URZ, [UR7+0xb8], UR4 ;  /* 0x0000b80407ff75b2 */ /* 0x0004640008000100 */
[----:B--2---:R-:W-:Y:S01]  /*0850*/  NOP ;  /* 0x0000000000007918 */ /* 0x004fe20000000000 */
.L_x_10:
[----:B------:R-:W2:Y:S01]  /*0860*/  SHFL.IDX PT, R2, R72, RZ, 0x1f ;  /* 0x00001fff48027589 */ /* 0x000ea200000e0000 */
[----:B------:R-:W-:Y:S01]  /*0870*/  NOP ;  /* 0x0000000000007918 */ /* 0x000fe20000000000 */
[----:B--2---:R-:W-:-:S13]  /*0880*/  ISETP.NE.AND P0, PT, R2, 0x3, PT ;  /* 0x000000030200780c */ /* 0x004fda0003f05270 */
[----:B------:R-:W-:Y:S05]  /*0890*/  @P0 BRA `(.L_x_11) ;  /* 0x0000000000300947 */ /* 0x000fea0003800000 */
[----:B-1----:R-:W1:Y:S01]  /*08a0*/  S2UR UR5, SR_CgaCtaId ;  /* 0x00000000000579c3 */ /* 0x002e620000008800 */
        /* <DEDUP_REMOVED lines=8> */
[----:B-1----:R2:W1:Y:S01]  /*0930*/  SYNCS.EXCH.64 URZ, [UR5+0xc0], UR10 ;  /* 0x0000c00a05ff75b2 */ /* 0x0024620008000100 */
[----:B------:R2:W1:Y:S02]  /*0940*/  SYNCS.EXCH.64 URZ, [UR5+0xc8], UR10 ;  /* 0x0000c80a05ff75b2 */ /* 0x0004640008000100 */
[----:B--2---:R-:W-:Y:S01]  /*0950*/  NOP ;  /* 0x0000000000007918 */ /* 0x004fe20000000000 */
.L_x_11:
[----:B------:R-:W2:Y:S01]  /*0960*/  SHFL.IDX PT, R2, R72, RZ, 0x1f ;  /* 0x00001fff48027589 */ /* 0x000ea200000e0000 */
[----:B------:R-:W-:Y:S01]  /*0970*/  NOP ;  /* 0x0000000000007918 */ /* 0x000fe20000000000 */
[----:B--2---:R-:W-:-:S13]  /*0980*/  ISETP.NE.AND P0, PT, R2, 0x4, PT ;  /* 0x000000040200780c */ /* 0x004fda0003f05270 */
[----:B------:R-:W-:Y:S05]  /*0990*/  @P0 BRA `(.L_x_12) ;  /* 0x00000000004c0947 */ /* 0x000fea0003800000 */
[----:B-1----:R-:W1:Y:S01]  /*09a0*/  S2UR UR5, SR_CgaCtaId ;  /* 0x00000000000579c3 */ /* 0x002e620000008800 */
[----:B------:R-:W-:Y:S01]  /*09b0*/  UMOV UR9, 0x100 ;  /* 0x0000010000097882 */ /* 0x000fe20000000000 */
[----:B------:R-:W-:Y:S01]  /*09c0*/  UMOV UR7, 0x400 ;  /* 0x0000040000077882 */ /* 0x000fe20000000000 */
[----:B------:R-:W-:Y:S01]  /*09d0*/  USEL UR9, UR9, 0xe0, UP2 ;  /* 0x000000e009097887 */ /* 0x000fe20009000000 */
[----:B------:R-:W-:Y:S01]  /*09e0*/  UMOV UR4, 0x1 ;  /* 0x0000000100047882 */ /* 0x000fe20000000000 */
[----:B------:R-:W-:Y:S01]  /*09f0*/  ELECT P0, URZ, PT ;  /* 0x0000000000ff782f */ /* 0x000fe20003800000 */
[----:B------:R-:W-:-:S04]  /*0a00*/  UIADD3 UR10, UPT, UPT, -UR4, 0x100000, URZ ;  /* 0x00100000040a7890 */ /* 0x000fc8000fffe1ff */
[----:B------:R-:W-:Y:S02]  /*0a10*/  USHF.L.U32 UR11, UR10, 0xb, URZ ;  /* 0x0000000b0a0b7899 */ /* 0x000fe400080006ff */
[----:B------:R-:W-:Y:S02]  /*0a20*/  USHF.L.U32 UR10, UR10, 0x1, URZ ;  /* 0x000000010a0a7899 */ /* 0x000fe400080006ff */
[----:B------:R-:W-:-:S04]  /*0a30*/  UIADD3 UR12, UPT, UPT, -UR9, 0x100000, URZ ;  /* 0x00100000090c7890 */ /* 0x000fc8000fffe1ff */
[----:B------:R-:W-:Y:S02]  /*0a40*/  USHF.L.U32 UR13, UR12, 0xb, URZ ;  /* 0x0000000b0c0d7899 */ /* 0x000fe400080006ff */
[----:B------:R-:W-:Y:S02]  /*0a50*/  USHF.L.U32 UR12, UR12, 0x1, URZ ;  /* 0x000000010c0c7899 */ /* 0x000fe400080006ff */
[----:B-1----:R-:W-:Y:S01]  /*0a60*/  ULEA UR5, UR5, UR7, 0x18 ;  /* 0x0000000705057291 */ /* 0x002fe2000f8ec0ff */
[----:B------:R-:W1:Y:S11]  /*0a70*/  FENCE.VIEW.ASYNC.S ;  /* 0x00000000000073c6 */ /* 0x000e760000000000 */
[----:B-1----:R2:W1:Y:S01]  /*0a80*/  SYNCS.EXCH.64 URZ, [UR5+0xd0], UR10 ;  /* 0x0000d00a05ff75b2 */ /* 0x0024620008000100 */
[----:B------:R2:W1:Y:S01]  /*0a90*/  SYNCS.EXCH.64 URZ, [UR5+0xe0], UR12 ;  /* 0x0000e00c05ff75b2 */ /* 0x0004620008000100 */
[----:B------:R2:W1:Y:S01]  /*0aa0*/  SYNCS.EXCH.64 URZ, [UR5+0xd8], UR10 ;  /* 0x0000d80a05ff75b2 */ /* 0x0004620008000100 */
[----:B------:R2:W1:Y:S02]  /*0ab0*/  SYNCS.EXCH.64 URZ, [UR5+0xe8], UR12 ;  /* 0x0000e80c05ff75b2 */ /* 0x0004640008000100 */
[----:B--2---:R-:W-:Y:S01]  /*0ac0*/  NOP ;  /* 0x0000000000007918 */ /* 0x004fe20000000000 */
.L_x_12:
        /* <DEDUP_REMOVED lines=26> */
.L_x_13:
        /* <DEDUP_REMOVED lines=18> */
.L_x_14:
[----:B-1----:R-:W1:Y:S01]  /*0d90*/  S2UR UR5, SR_CTAID.X ;  /* 0x00000000000579c3 */ /* 0x002e620000002500 */
[----:B------:R-:W-:-:S05]  /*0da0*/  CS2R.32 R68, SR_CgaSize ;  /* 0x0000000000447805 */ /* 0x000fca0000008a00 */
[----:B------:R-:W-:-:S05]  /*0db0*/  IMAD R68, R68, -0xa0, RZ ;  /* 0xffffff6044447824 */ /* 0x000fca00078e02ff */
[----:B------:R-:W-:-:S14]  /*0dc0*/  R2UR UR9, R68 ;  /* 0x00000000440972ca */ /* 0x000fdc00000e0000 */
[----:B------:R-:W2:Y:S01]  /*0dd0*/  LDCU UR9, c[0x0][UR9+0x2b0] ;  /* 0x00005600090977ac */ /* 0x000ea20008000800 */
[----:B------:R-:W-:Y:S01]  /*0de0*/  NOP ;  /* 0x0000000000007918 */ /* 0x000fe20000000000 */
[----:B------:R-:W-:-:S05]  /*0df0*/  CS2R.32 R68, SR_CgaSize ;  /* 0x0000000000447805 */ /* 0x000fca0000008a00 */
[----:B------:R-:W-:-:S05]  /*0e00*/  IMAD R68, R68, -0xa0, RZ ;  /* 0xffffff6044447824 */ /* 0x000fca00078e02ff */
[----:B------:R-:W-:-:S14]  /*0e10*/  R2UR UR7, R68 ;  /* 0x00000000440772ca */ /* 0x000fdc00000e0000 */
[----:B------:R-:W3:Y:S01]  /*0e20*/  LDCU UR7, c[0x0][UR7+0x2b4] ;  /* 0x00005680070777ac */ /* 0x000ee20008000800 */
[----:B------:R-:W4:Y:S08]  /*0e30*/  S2UR UR4, SR_CTAID.Y ;  /* 0x00000000000479c3 */ /* 0x000f300000002600 */
[----:B------:R-:W3:Y:S01]  /*0e40*/  LDC R9, c[0x0][0xb24] ;  /* 0x0002c900ff097b82 */ /* 0x000ee20000000800 */
[----:B-1----:R-:W-:-:S02]  /*0e50*/  I2FP.F32.U32 R4, UR5 ;  /* 0x0000000500047c45 */ /* 0x002fc40008201000 */
[----:B------:R-:W-:-:S05]  /*0e60*/  CS2R.32 R5, SR_CgaSize ;  /* 0x0000000000057805 */ /* 0x000fca0000008a00 */
[----:B------:R-:W-:-:S06]  /*0e70*/  IMAD R5, R5, -0xa0, RZ ;  /* 0xffffff6005057824 */ /* 0x000fcc00078e02ff */
[----:B------:R-:W1:Y:S01]  /*0e80*/  LDC R5, c[0x0][R5+0x2a0] ;  /* 0x0000a80005057b82 */ /* 0x000e620000000800 */
[----:B------:R-:W-:Y:S01]  /*0e90*/  MOV R21, UR5 ;  /* 0x0000000500157c02 */ /* 0x000fe20008000f00 */
[----:B--2---:R-:W-:Y:S01]  /*0ea0*/  FMUL R4, R4, UR9 ;  /* 0x0000000904047c20 */ /* 0x004fe20008400000 */
[----:B----4-:R-:W-:Y:S02]  /*0eb0*/  I2FP.F32.U32 R2, UR4 ;  /* 0x0000000400027c45 */ /* 0x010fe40008201000 */
[----:B------:R-:W-:-:S05]  /*0ec0*/  CS2R.32 R3, SR_CgaSize ;  /* 0x0000000000037805 */ /* 0x000fca0000008a00 */
[----:B------:R-:W-:-:S06]  /*0ed0*/  IMAD R3, R3, -0xa0, RZ ;  /* 0xffffff6003037824 */ /* 0x000fcc00078e02ff */
[----:B------:R-:W2:Y:S01]  /*0ee0*/  LDC R3, c[0x0][R3+0x2a4] ;  /* 0x0000a90003037b82 */ /* 0x000ea20000000800 */
[----:B------:R-:W4:Y:S01]  /*0ef0*/  F2I.U32.TRUNC.NTZ R68, R4 ;  /* 0x0000000400447305 */ /* 0x000f22000020f000 */
[----:B------:R-:W-:Y:S01]  /*0f00*/  MOV R20, UR4 ;  /* 0x0000000400147c02 */ /* 0x000fe20008000f00 */
[----:B---3--:R-:W-:-:S05]  /*0f10*/  FMUL R2, R2, UR7 ;  /* 0x0000000702027c20 */ /* 0x008fca0008400000 */
[----:B------:R-:W-:Y:S01]  /*0f20*/  BAR.SYNC.DEFER_BLOCKING 0x0 ;  /* 0x0000000000007b1d */ /* 0x000fe20000010000 */
[----:B------:R-:W-:-:S05]  /*0f30*/  ISETP.GE.AND P0, PT, R9, 0x1, PT ;  /* 0x000000010900780c */ /* 0x000fca0003f06270 */
[----:B------:R-:W3:Y:S02]  /*0f40*/  F2I.U32.TRUNC.NTZ R66, R2 ;  /* 0x0000000200427305 */ /* 0x000ee4000020f000 */
[----:B------:R-:W2:Y:S01]  /*0f50*/  S2UR UR36, SR_CTAID.Z ;  /* 0x00000000002479c3 */ /* 0x000ea20000002700 */
[----:B----4-:R-:W-:-:S05]  /*0f60*/  IADD3 R68, PT, PT, -R68, RZ, RZ ;  /* 0x000000ff44447210 */ /* 0x010fca0007ffe1ff */
[----:B-1----:R-:W-:Y:S01]  /*0f70*/  IMAD R68, R5, R68, UR5 ;  /* 0x0000000505447e24 */ /* 0x002fe2000f8e0244 */
[----:B---3--:R-:W-:-:S05]  /*0f80*/  IADD3 R66, PT, PT, -R66, RZ, RZ ;  /* 0x000000ff42427210 */ /* 0x008fca0007ffe1ff */
[----:B--2---:R-:W-:Y:S01]  /*0f90*/  IMAD R66, R3, R66, UR4 ;  /* 0x0000000403427e24 */ /* 0x004fe2000f8e0242 */
[----:B------:R-:W-:Y:S06]  /*0fa0*/  @!P0 BRA `(.L_x_15) ;  /* 0x0000000000b88947 */ /* 0x000fec0003800000 */
[----:B------:R-:W1:Y:S01]  /*0fb0*/  LDC.64 R4, c[0x0][0xb18] ;  /* 0x0002c600ff047b82 */ /* 0x000e620000000a00 */
[----:B------:R-:W-:-:S07]  /*0fc0*/  ISETP.NE.AND P0, PT, R9, 0x1, PT ;  /* 0x000000010900780c */ /* 0x000fce0003f05270 */
[----:B------:R-:W2:Y:S08]  /*0fd0*/  LDC R10, c[0x0][0xb0c] ;  /* 0x0002c300ff0a7b82 */ /* 0x000eb00000000800 */
[----:B------:R-:W3:Y:S08]  /*0fe0*/  LDC R11, c[0x0][0x370] ;  /* 0x0000dc00ff0b7b82 */ /* 0x000ef00000000800 */
[----:B------:R-:W4:Y:S01]  /*0ff0*/  LDC R12, c[0x0][0x374] ;  /* 0x0000dd00ff0c7b82 */ /* 0x000f220000000800 */
[----:B-1----:R-:W-:-:S07]  /*1000*/  ISETP.NE.AND P1, PT, R4, 0x1, PT ;  /* 0x000000010400780c */ /* 0x002fce0003f25270 */
[----:B------:R-:W3:Y:S01]  /*1010*/  LDC.64 R6, c[0x0][0xb10] ;  /* 0x0002c400ff067b82 */ /* 0x000ee20000000a00 */
[----:B--2---:R-:W-:-:S07]  /*1020*/  ISETP.NE.AND P2, PT, R10, 0x1, PT ;  /* 0x000000010a00780c */ /* 0x004fce0003f45270 */
[----:B------:R-:W1:Y:S08]  /*1030*/  LDC R8, c[0x0][0xb20] ;  /* 0x0002c800ff087b82 */ /* 0x000e700000000800 */
[----:B------:R-:W2:Y:S01]  /*1040*/  LDC.64 R2, c[0x0][0xb28] ;  /* 0x0002ca00ff027b82 */ /* 0x000ea20000000a00 */
[----:B----4-:R-:W-:-:S04]  /*1050*/  IMAD.HI.U32 R13, R12, R5, RZ ;  /* 0x000000050c0d7227 */ /* 0x010fc800078e00ff */
[----:B------:R-:W-:-:S04]  /*1060*/  IMAD.HI.U32 R5, R20, R5, RZ ;  /* 0x0000000514057227 */ /* 0x000fc800078e00ff */
[----:B---3--:R-:W-:-:S04]  /*1070*/  IMAD.HI.U32 R14, R11, R6, RZ ;  /* 0x000000060b0e7227 */ /* 0x008fc800078e00ff */
[C---:B------:R-:W-:Y:S01]  /*1080*/  IMAD.HI.U32 R16, R21.reuse, R6, RZ ;  /* 0x0000000615107227 */ /* 0x040fe200078e00ff */
[-C--:B------:R-:W-:Y:S02]  /*1090*/  @P2 SHF.R.U32.HI R11, RZ, R7.reuse, R14 ;  /* 0x00000007ff0b2219 */ /* 0x080fe4000001160e */
[-C--:B-1----:R-:W-:Y:S02]  /*10a0*/  @P1 SHF.R.U32.HI R12, RZ, R8.reuse, R13 ;  /* 0x00000008ff0c1219 */ /* 0x082fe4000001160d */
[----:B------:R-:W-:Y:S02]  /*10b0*/  SHF.R.U32.HI R5, RZ, R8, R5 ;  /* 0x00000008ff057219 */ /* 0x000fe40000011605 */
[----:B------:R-:W-:Y:S02]  /*10c0*/  SHF.R.U32.HI R16, RZ, R7, R16 ;  /* 0x00000007ff107219 */ /* 0x000fe40000011610 */
[----:B------:R-:W-:Y:S01]  /*10d0*/  SEL R5, R20, R5, !P1 ;  /* 0x0000000514057207 */ /* 0x000fe20004800000 */
[----:B--2---:R-:W-:Y:S01]  /*10e0*/  IMAD.HI.U32 R14, R12, R2, RZ ;  /* 0x000000020c0e7227 */ /* 0x004fe200078e00ff */
[----:B------:R-:W-:-:S02]  /*10f0*/  SEL R7, R21, R16, !P2 ;  /* 0x0000001015077207 */ /* 0x000fc40005000000 */
[----:B------:R-:W-:Y:S01]  /*1100*/  IADD3 R13, PT, PT, -R5, RZ, RZ ;  /* 0x000000ff050d7210 */ /* 0x000fe20007ffe1ff */
[----:B------:R-:W-:Y:S01]  /*1110*/  IMAD.HI.U32 R6, R11, R2, RZ ;  /* 0x000000020b067227 */ /* 0x000fe200078e00ff */
[----:B------:R-:W-:-:S03]  /*1120*/  @P0 SHF.R.U32.HI R12, RZ, R3, R14 ;  /* 0x00000003ff0c0219 */ /* 0x000fc6000001160e */
[----:B------:R-:W-:Y:S01]  /*1130*/  IMAD R13, R4, R13, R20 ;  /* 0x0000000d040d7224 */ /* 0x000fe200078e0214 */
[----:B------:R-:W-:Y:S01]  /*1140*/  @P0 SHF.R.U32.HI R11, RZ, R3, R6 ;  /* 0x00000003ff0b0219 */ /* 0x000fe20000011606 */
[----:B------:R-:W-:-:S04]  /*1150*/  IMAD R12, R12, R9, RZ ;  /* 0x000000090c0c7224 */ /* 0x000fc800078e02ff */
[----:B------:R-:W-:Y:S01]  /*1160*/  IMAD R6, R11, R9, RZ ;  /* 0x000000090b067224 */ /* 0x000fe200078e02ff */
[----:B------:R-:W-:-:S04]  /*1170*/  ISETP.GE.AND P1, PT, R5, R12, PT ;  /* 0x0000000c0500720c */ /* 0x000fc80003f26270 */
[----:B------:R-:W-:Y:S01]  /*1180*/  ISETP.GE.OR P1, PT, R7, R6, P1 ;  /* 0x000000060700720c */ /* 0x000fe20000f26670 */
[----:B------:R-:W-:-:S05]  /*1190*/  IMAD.HI.U32 R6, R5, R2, RZ ;  /* 0x0000000205067227 */ /* 0x000fca00078e00ff */
[----:B------:R-:W-:-:S04]  /*11a0*/  SHF.R.U32.HI R6, RZ, R3, R6 ;  /* 0x00000003ff067219 */ /* 0x000fc80000011606 */
[----:B------:R-:W-:-:S03]  /*11b0*/  SEL R6, R5, R6, !P0 ;  /* 0x0000000605067207 */ /* 0x000fc60004000000 */
[----:B------:R-:W-:Y:S01]  /*11c0*/  @!P1 IMAD.HI.U32 R8, R7, R2, RZ ;  /* 0x0000000207089227 */ /* 0x000fe200078e00ff */
[----:B------:R-:W-:-:S04]  /*11d0*/  IADD3 R2, PT, PT, -R6, RZ, RZ ;  /* 0x000000ff06027210 */ /* 0x000fc80007ffe1ff */
[----:B------:R-:W-:Y:S01]  /*11e0*/  @!P1 SHF.R.U32.HI R8, RZ, R3, R8 ;  /* 0x00000003ff089219 */ /* 0x000fe20000011608 */
[----:B------:R-:W-:-:S03]  /*11f0*/  IMAD R2, R9, R2, R5 ;  /* 0x0000000209027224 */ /* 0x000fc600078e0205 */
[----:B------:R-:W-:-:S05]  /*1200*/  @!P1 SEL R3, R7, R8, !P0 ;  /* 0x0000000807039207 */ /* 0x000fca0004000000 */
[--C-:B------:R-:W-:Y:S02]  /*1210*/  @!P1 IMAD.IADD R6, R6, 0x1, -R3.reuse ;  /* 0x0000000106069824 */ /* 0x100fe400078e0a03 */
[----:B------:R-:W-:Y:S01]  /*1220*/  @!P1 IMAD R3, R2, R11, R3 ;  /* 0x0000000b02039224 */ /* 0x000fe200078e0203 */
[----:B------:R-:W-:Y:S01]  /*1230*/  IADD3 R2, PT, PT, -R7, RZ, RZ ;  /* 0x000000ff07027210 */ /* 0x000fe20007ffe1ff */
[----:B------:R-:W-:Y:S02]  /*1240*/  @!P1 IMAD R5, R6, R9, R7 ;  /* 0x0000000906059224 */ /* 0x000fe400078e0207 */
[----:B------:R-:W-:Y:S02]  /*1250*/  @!P1 IMAD.MOV.U32 R7, RZ, RZ, R3 ;  /* 0x000000ffff079224 */ /* 0x000fe400078e0003 */
[----:B------:R-:W-:Y:S02]  /*1260*/  IMAD R2, R10, R2, R21 ;  /* 0x000000020a027224 */ /* 0x000fe400078e0215 */
[----:B------:R-:W-:-:S02]  /*1270*/  IMAD R20, R5, R4, R13 ;  /* 0x0000000405147224 */ /* 0x000fc400078e020d */
[----:B------:R-:W-:Y:S02]  /*1280*/  IMAD R21, R7, R10, R2 ;  /* 0x0000000a07157224 */ /* 0x000fe400078e0202 */
.L_x_15:
[----:B------:R-:W1:Y:S01]  /*1290*/  LDCU UR4, c[0x0][0xb30] ;  /* 0x00016600ff0477ac */ /* 0x000e620008000800 */
[----:B------:R-:W2:Y:S08]  /*12a0*/  S2UR UR37, SR_CgaCtaId ;  /* 0x00000000002579c3 */ /* 0x000eb00000008800 */
[----:B------:R-:W3:Y:S01]  /*12b0*/  LDC R26, c[0x0][0xb24] ;  /* 0x0002c900ff1a7b82 */ /* 0x000ee20000000800 */
[----:B-1----:R-:W-:-:S09]  /*12c0*/  UISETP.NE.AND UP1, UPT, UR4, 0x1, UPT ;  /* 0x000000010400788c */ /* 0x002fd2000bf25270 */
[----:B--2---:R-:W-:Y:S05]  /*12d0*/  BRA.U UP1, `(.L_x_16) ;  /* 0x0000000101407547 */ /* 0x004fea000b800000 */
[----:B------:R-:W1:Y:S08]  /*12e0*/  LDC.64 R4, c[0x0][0xb10] ;  /* 0x0002c400ff047b82 */ /* 0x000e700000000a00 */
[----:B------:R-:W2:Y:S08]  /*12f0*/  LDC.64 R2, c[0x0][0xb18] ;  /* 0x0002c600ff027b82 */ /* 0x000eb00000000a00 */
[----:B------:R-:W4:Y:S08]  /*1300*/  LDC R6, c[0x0][0xb20] ;  /* 0x0002c800ff067b82 */ /* 0x000f300000000800 */
[----:B------:R-:W3:Y:S01]  /*1310*/  LDC R8, c[0x0][0xb0c] ;  /* 0x0002c300ff087b82 */ /* 0x000ee20000000800 */
[----:B-1----:R-:W-:-:S05]  /*1320*/  IMAD.HI.U32 R4, R21, R4, RZ ;  /* 0x0000000415047227 */ /* 0x002fca00078e00ff */
[----:B------:R-:W-:Y:S01]  /*1330*/  SHF.R.U32.HI R4, RZ, R5, R4 ;  /* 0x00000005ff047219 */ /* 0x000fe20000011604 */
[----:B--2---:R-:W-:Y:S01]  /*1340*/  IMAD.HI.U32 R3, R20, R3, RZ ;  /* 0x0000000314037227 */ /* 0x004fe200078e00ff */
[----:B------:R-:W-:-:S04]  /*1350*/  ISETP.NE.AND P0, PT, R2, 0x1, PT ;  /* 0x000000010200780c */ /* 0x000fc80003f05270 */
[----:B----4-:R-:W-:-:S04]  /*1360*/  SHF.R.U32.HI R3, RZ, R6, R3 ;  /* 0x00000006ff037219 */ /* 0x010fc80000011603 */
[----:B------:R-:W-:Y:S02]  /*1370*/  SEL R3, R20, R3, !P0 ;  /* 0x0000000314037207 */ /* 0x000fe40004000000 */
[----:B---3--:R-:W-:-:S04]  /*1380*/  ISETP.NE.AND P1, PT, R8, 0x1, PT ;  /* 0x000000010800780c */ /* 0x008fc80003f25270 */
[----:B------:R-:W-:-:S05]  /*1390*/  SEL R4, R21, R4, !P1 ;  /* 0x0000000415047207 */ /* 0x000fca0004800000 */
[----:B------:R-:W-:Y:S02]  /*13a0*/  IMAD.IADD R5, R3, 0x1, -R4 ;  /* 0x0000000103057824 */ /* 0x000fe400078e0a04 */
[----:B------:R-:W-:Y:S02]  /*13b0*/  IMAD.IADD R3, R4, 0x1, -R3 ;  /* 0x0000000104037824 */ /* 0x000fe400078e0a03 */
[----:B------:R-:W-:Y:S02]  /*13c0*/  IMAD R21, R5, R8, R21 ;  /* 0x0000000805157224 */ /* 0x000fe400078e0215 */
[----:B------:R-:W-:-:S07]  /*13d0*/  IMAD R20, R3, R2, R20 ;  /* 0x0000000203147224 */ /* 0x000fce00078e0214 */
.L_x_16:
[----:B------:R-:W-:Y:S01]  /*13e0*/  BAR.SYNC.DEFER_BLOCKING 0x0 ;  /* 0x0000000000007b1d */ /* 0x000fe20000010000 */
[----:B------:R-:W-:Y:S01]  /*13f0*/  UISETP.NE.AND UP1, UPT, UR8, 0x2, UPT ;  /* 0x000000020800788c */ /* 0x000fe2000bf25270 */
[----:B------:R-:W-:Y:S02]  /*1400*/  ISETP.NE.OR P5, PT, R0, 0x2, !P5 ;  /* 0x000000020000780c */ /* 0x000fe40006fa5670 */
[----:B------:R-:W-:-:S06]  /*1410*/  LOP3.LUT R2, R81, 0x1f, RZ, 0xc0, !PT ;  /* 0x0000001f51027812 */ /* 0x000fcc00078ec0ff */
[----:B------:R-:W-:Y:S05]  /*1420*/  BRA.U UP1, `(.L_x_17) ;  /* 0x0000001501207547 */ /* 0x000fea000b800000 */
[----:B------:R-:W1:Y:S01]  /*1430*/  LDCU UR13, c[0x0][0x38c] ;  /* 0x00007180ff0d77ac */ /* 0x000e620008000800 */
[----:B------:R-:W2:Y:S01]  /*1440*/  LDC R9, c[0x0][0x370] ;  /* 0x0000dc00ff097b82 */ /* 0x000ea20000000800 */
[----:B------:R-:W-:Y:S01]  /*1450*/  PLOP3.LUT P1, PT, PT, PT, UP2, 0x80, 0x8 ;  /* 0x000000000008781c */ /* 0x000fe20003f2f028 */
[----:B------:R-:W-:Y:S01]  /*1460*/  HFMA2 R12, -RZ, RZ, 0, 0 ;  /* 0x00000000ff0c7431 */ /* 0x000fe200000001ff */
[----:B------:R-:W-:Y:S01]  /*1470*/  ISETP.EQ.OR P4, PT, R2, RZ, P5 ;  /* 0x000000ff0200720c */ /* 0x000fe20002f82670 */
[----:B------:R-:W-:Y:S01]  /*1480*/  IMAD.MOV.U32 R15, RZ, RZ, 0x1 ;  /* 0x00000001ff0f7424 */ /* 0x000fe200078e00ff */
[----:B------:R-:W-:Y:S01]  /*1490*/  PLOP3.LUT P1, PT, P1, PT, PT, 0x8, 0x80 ;  /* 0x000000000080781c */ /* 0x000fe20000f2e170 */
[----:B------:R-:W-:Y:S01]  /*14a0*/  IMAD.MOV.U32 R14, RZ, RZ, RZ ;  /* 0x000000ffff0e7224 */ /* 0x000fe200078e00ff */
[----:B------:R-:W-:Y:S01]  /*14b0*/  MOV R8, 0x1 ;  /* 0x0000000100087802 */ /* 0x000fe20000000f00 */
[----:B------:R-:W4:Y:S01]  /*14c0*/  LDC R0, c[0x0][0x374] ;  /* 0x0000dd00ff007b82 */ /* 0x000f220000000800 */
[----:B------:R-:W-:Y:S01]  /*14d0*/  IMAD.MOV.U32 R10, RZ, RZ, RZ ;  /* 0x000000ffff0a7224 */ /* 0x000fe200078e00ff */
[----:B------:R-:W2:Y:S01]  /*14e0*/  LDCU.64 UR22, c[0x0][0x348] ;  /* 0x00006900ff1677ac */ /* 0x000ea20008000a00 */
[----:B------:R-:W-:Y:S01]  /*14f0*/  UMOV UR6, URZ ;  /* 0x000000ff00067c82 */ /* 0x000fe20008000000 */
[----:B-1----:R-:W-:-:S04]  /*1500*/  UIADD3 UR5, UPT, UPT, UR13, 0x1f, URZ ;  /* 0x0000001f0d057890 */ /* 0x002fc8000fffe0ff */
[----:B------:R-:W-:-:S04]  /*1510*/  USHF.R.S32.HI UR4, URZ, 0x1f, UR5 ;  /* 0x0000001fff047899 */ /* 0x000fc80008011405 */
[----:B------:R-:W-:-:S04]  /*1520*/  ULEA.HI UR4, UR4, UR5, URZ, 0x5 ;  /* 0x0000000504047291 */ /* 0x000fc8000f8f28ff */
[----:B------:R-:W-:Y:S02]  /*1530*/  USHF.R.S32.HI UR15, URZ, 0x5, UR4 ;  /* 0x00000005ff0f7899 */ /* 0x000fe40008011404 */
[----:B------:R-:W-:Y:S02]  /*1540*/  UIADD3 UR4, UPT, UPT, UR13, -0x1, URZ ;  /* 0xffffffff0d047890 */ /* 0x000fe4000fffe0ff */
[----:B------:R-:W-:Y:S02]  /*1550*/  UISETP.LT.U32.AND UP0, UPT, UR15, 0x8, UPT ;  /* 0x000000080f00788c */ /* 0x000fe4000bf01070 */
[----:B------:R-:W-:Y:S02]  /*1560*/  UISETP.GE.U32.AND UP1, UPT, UR4, -0x3f, UPT ;  /* 0xffffffc10400788c */ /* 0x000fe4000bf26070 */
[----:B------:R-:W-:Y:S02]  /*1570*/  USEL UR14, UR15, 0x8, UP0 ;  /* 0x000000080f0e7887 */ /* 0x000fe40008000000 */
[----:B------:R-:W-:-:S02]  /*1580*/  UIADD3 UR13, UPT, UPT, UR13, 0x3e, URZ ;  /* 0x0000003e0d0d7890 */ /* 0x000fc4000fffe0ff */
[----:B------:R-:W-:Y:S02]  /*1590*/  UIADD3 UR5, UPT, UPT, UR14, -0x1, URZ ;  /* 0xffffffff0e057890 */ /* 0x000fe4000fffe0ff */
[----:B------:R-:W-:-:S03]  /*15a0*/  UIADD3 UR7, UPT, UPT, UR15, -UR14, URZ ;  /* 0x8000000e0f077290 */ /* 0x000fc6000fffe0ff */
[----:B------:R-:W-:-:S04]  /*15b0*/  @UP1 UIADD3 UR5, UPT, UPT, UR14, URZ, URZ ;  /* 0x000000ff0e051290 */ /* 0x000fc8000fffe0ff */
[----:B--2---:R-:W-:-:S12]  /*15c0*/  UIADD3 UR5, UPT, UPT, UR5, 0x1, URZ ;  /* 0x0000000105057890 */ /* 0x004fd8000fffe0ff */
.L_x_35:
[----:B------:R-:W-:Y:S01]  /*15d0*/  UISETP.NE.AND UP0, UPT, UR37, URZ, UPT ;  /* 0x000000ff2500728c */ /* 0x000fe2000bf05270 */
[----:B------:R-:W1:Y:S08]  /*15e0*/  S2UR UR37, SR_CgaCtaId ;  /* 0x00000000002579c3 */ /* 0x000e700000008800 */
[----:B------:R-:W-:Y:S05]  /*15f0*/  BRA.U UP0, `(.L_x_18) ;  /* 0x0000000100347547 */ /* 0x000fea000b800000 */
[----:B------:R-:W2:Y:S01]  /*1600*/  S2R R2, SR_CgaCtaId ;  /* 0x0000000000027919 */ /* 0x000ea20000008800 */
[----:B------:R-:W-:-:S04]  /*1610*/  MOV R3, 0x400 ;  /* 0x0000040000037802 */ /* 0x000fc80000000f00 */
[----:B--2---:R-:W-:Y:S02]  /*1620*/  LEA R3, R2, R3, 0x18 ;  /* 0x0000000302037211 */ /* 0x004fe400078ec0ff */
[----:B------:R-:W-:-:S03]  /*1630*/  SHF.L.U32 R2, R8, 0x1f, RZ ;  /* 0x0000001f08027819 */ /* 0x000fc600000006ff */
[----:B------:R-:W-:-:S04]  /*1640*/  IMAD R3, R10, 0x8, R3 ;  /* 0x000000080a037824 */ /* 0x000fc800078e0203 */
[----:B------:R-:W2:Y:S02]  /*1650*/  SYNCS.PHASECHK.TRANS64.TRYWAIT P0, [R3+URZ+0x140], R2 ;  /* 0x00014002030075a7 */ /* 0x000ea400080011ff */
[----:B--2---:R-:W-:Y:S05]  /*1660*/  @!P0 BRA `(.L_x_19) ;  /* 0x0000006c00808947 */ /* 0x004fea0003800000 */
.L_x_135:
[----:B------:R-:W-:Y:S01]  /*1670*/  VIADD R10, R10, 0x1 ;  /* 0x000000010a0a7836 */ /* 0x000fe20000000000 */
[----:B------:R2:W-:Y:S04]  /*1680*/  SYNCS.ARRIVE.TRANS64.A1T0 RZ, [R3+URZ+0x130], RZ ;  /* 0x000130ff03ff79a7 */ /* 0x0005e800081000ff */
[----:B------:R-:W-:-:S04]  /*1690*/  ISETP.NE.AND P0, PT, R10, 0x2, PT ;  /* 0x000000020a00780c */ /* 0x000fc80003f05270 */
[----:B------:R-:W-:Y:S02]  /*16a0*/  SEL R10, R10, RZ, P0 ;  /* 0x000000ff0a0a7207 */ /* 0x000fe40000000000 */
[----:B--2---:R-:W-:-:S04]  /*16b0*/  SEL R3, RZ, 0x1, P0 ;  /* 0x00000001ff037807 */ /* 0x004fc80000000000 */
[----:B------:R-:W-:-:S07]  /*16c0*/  LOP3.LUT R8, R8, R3, RZ, 0x3c, !PT ;  /* 0x0000000308087212 */ /* 0x000fce00078e3cff */
.L_x_18:
[----:B------:R-:W-:Y:S01]  /*16d0*/  UMOV UR4, 0x400 ;  /* 0x0000040000047882 */ /* 0x000fe20000000000 */
[----:B------:R-:W-:Y:S01]  /*16e0*/  SHF.L.U32 R2, R15, 0x1f, RZ ;  /* 0x0000001f0f027819 */ /* 0x000fe200000006ff */
[----:B-1----:R-:W-:Y:S01]  /*16f0*/  ULEA UR4, UR37, UR4, 0x18 ;  /* 0x0000000425047291 */ /* 0x002fe2000f8ec0ff */
[----:B------:R-:W-:Y:S01]  /*1700*/  R2UR UR35, R21 ;  /* 0x00000000152372ca */ /* 0x000fe200000e0000 */
[----:B------:R-:W-:Y:S01]  /*1710*/  UISETP.GE.U32.AND UP0, UPT, UR13, 0x3f, UPT ;  /* 0x0000003f0d00788c */ /* 0x000fe2000bf06070 */
[----:B------:R-:W-:Y:S01]  /*1720*/  R2UR UR18, R20 ;  /* 0x00000000141272ca */ /* 0x000fe200000e0000 */
[----:B------:R-:W-:Y:S01]  /*1730*/  ULEA UR8, UR6, UR4, 0x3 ;  /* 0x0000000406087291 */ /* 0x000fe2000f8e18ff */
[----:B------:R-:W-:-:S08]  /*1740*/  UMOV UR21, URZ ;  /* 0x000000ff00157c82 */ /* 0x000fd00008000000 */
[----:B------:R1:W2:Y:S01]  /*1750*/  SYNCS.PHASECHK.TRANS64.TRYWAIT P0, [UR8+0x40], R2 ;  /* 0x00004002ff0075a7 */ /* 0x0002a20008001108 */
[----:B------:R-:W-:Y:S02]  /*1760*/  USHF.L.U32 UR35, UR35, 0x7, URZ ;  /* 0x0000000723237899 */ /* 0x000fe400080006ff */
[----:B------:R-:W-:Y:S01]  /*1770*/  USHF.L.U32 UR18, UR18, 0x6, URZ ;  /* 0x0000000612127899 */ /* 0x000fe200080006ff */
[----:B------:R-:W-:Y:S11]  /*1780*/  BRA.U !UP0, `(.L_x_20) ;  /* 0x0000000108c07547 */ /* 0x000ff6000b800000 */
[----:B------:R-:W-:Y:S01]  /*1790*/  UIADD3 UR10, UPT, UPT, UR18, 0x20, URZ ;  /* 0x00000020120a7890 */ /* 0x000fe2000fffe0ff */
[----:B------:R-:W-:Y:S01]  /*17a0*/  UMOV UR24, URZ ;  /* 0x000000ff00187c82 */ /* 0x000fe20008000000 */
[----:B------:R-:W-:-:S10]  /*17b0*/  UMOV UR25, UR6 ;  /* 0x0000000600197c82 */ /* 0x000fd40008000000 */
.L_x_25:
[----:B-1----:R-:W-:Y:S01]  /*17c0*/  ULEA UR33, UR25, UR4, 0x3 ;  /* 0x0000000419217291 */ /* 0x002fe2000f8e18ff */
[----:B--2---:R-:W-:Y:S01]  /*17d0*/  @!P5 MOV R3, 0x6000 ;  /* 0x000060000003d802 */ /* 0x004fe20000000f00 */
[----:B--2---:R-:W-:Y:S10]  /*17e0*/  @P0 BRA `(.L_x_21) ;  /* 0x00000000000c0947 */ /* 0x004ff40003800000 */
[----:B------:R-:W-:-:S04]  /*17f0*/  SHF.L.U32 R5, R15, 0x1f, RZ ;  /* 0x0000001f0f057819 */ /* 0x000fc800000006ff */
[----:B------:R-:W2:Y:S02]  /*1800*/  SYNCS.PHASECHK.TRANS64.TRYWAIT P0, [UR33+0x40], R5 ;  /* 0x00004005ff0075a7 */ /* 0x000ea40008001121 */
[----:B--2---:R-:W-:Y:S05]  /*1810*/  @!P0 BRA `(.L_x_22) ;  /* 0x0000006c00288947 */ /* 0x004fea0003800000 */
.L_x_21:
[----:B------:R2:W-:Y:S01]  /*1820*/  @!P5 SYNCS.ARRIVE.TRANS64 RZ, [UR33], R3 ;  /* 0x00000003ffffd9a7 */ /* 0x0005e20008000021 */
[----:B------:R-:W-:Y:S04]  /*1830*/  BSSY.RECONVERGENT B0, `(.L_x_23) ;  /* 0x0000003000007945 */ /* 0x000fe80003800200 */
[----:B------:R-:W-:Y:S05]  /*1840*/  @P4 BRA `(.L_x_24) ;  /* 0x0000000000044947 */ /* 0x000fea0003800000 */
[----:B------:R-:W-:Y:S05]  /*1850*/  BPT.TRAP 0x1 ;  /* 0x000000040000795c */ /* 0x000fea0000300000 */
.L_x_24:
[----:B------:R-:W-:Y:S05]  /*1860*/  BSYNC.RECONVERGENT B0 ;  /* 0x0000000000007941 */ /* 0x000fea0003800200 */
.L_x_23:
[----:B------:R-:W-:Y:S02]  /*1870*/  UIADD3 UR6, UPT, UPT, UR25, 0x1, URZ ;  /* 0x0000000119067890 */ /* 0x000fe4000fffe0ff */
[----:B------:R-:W-:Y:S02]  /*1880*/  ULEA UR32, UR25, UR4, 0xe ;  /* 0x0000000419207291 */ /* 0x000fe4000f8e70ff */
[----:B------:R-:W-:Y:S02]  /*1890*/  UISETP.NE.AND UP0, UPT, UR6, 0x8, UPT ;  /* 0x000000080600788c */ /* 0x000fe4000bf05270 */
[----:B------:R-:W-:Y:S02]  /*18a0*/  UIADD3 UR30, UP1, UPT, UR22, 0x80, URZ ;  /* 0x00000080161e7890 */ /* 0x000fe4000ff3e0ff */
[----:B------:R-:W-:Y:S02]  /*18b0*/  USEL UR9, URZ, 0x1, UP0 ;  /* 0x00000001ff097887 */ /* 0x000fe40008000000 */
[----:B------:R-:W-:-:S02]  /*18c0*/  USEL UR6, UR6, URZ, UP0 ;  /* 0x000000ff06067287 */ /* 0x000fc40008000000 */
[----:B------:R-:W-:Y:S02]  /*18d0*/  UIADD3 UR28, UP0, UPT, UR22, 0x180, URZ ;  /* 0x00000180161c7890 */ /* 0x000fe4000ff1e0ff */
[----:B------:R-:W-:Y:S01]  /*18e0*/  ULEA UR8, UR6, UR4, 0x3 ;  /* 0x0000000406087291 */ /* 0x000fe2000f8e18ff */
[----:B------:R-:W-:Y:S01]  /*18f0*/  LOP3.LUT R15, R15, UR9, RZ, 0x3c, !PT ;  /* 0x000000090f0f7c12 */ /* 0x000fe2000f8e3cff */
[----:B------:R-:W-:Y:S02]  /*1900*/  USHF.L.U32 UR34, UR24, 0x5, URZ ;  /* 0x0000000518227899 */ /* 0x000fe400080006ff */
[----:B------:R-:W-:Y:S01]  /*1910*/  UIADD3.X UR31, UPT, UPT, URZ, UR23, URZ, UP1, !UPT ;  /* 0x00000017ff1f7290 */ /* 0x000fe20008ffe4ff */
[----:B-1----:R-:W-:Y:S01]  /*1920*/  SHF.L.U32 R2, R15, 0x1f, RZ ;  /* 0x0000001f0f027819 */ /* 0x002fe200000006ff */
[----:B------:R-:W-:Y:S02]  /*1930*/  UIADD3 UR32, UPT, UPT, UR32, 0x8400, URZ ;  /* 0x0000840020207890 */ /* 0x000fe4000fffe0ff */
[----:B------:R-:W-:Y:S01]  /*1940*/  UIADD3.X UR29, UPT, UPT, URZ, UR23, URZ, UP0, !UPT ;  /* 0x00000017ff1d7290 */ /* 0x000fe200087fe4ff */
[----:B------:R1:W1:Y:S01]  /*1950*/  SYNCS.PHASECHK.TRANS64.TRYWAIT P0, [UR8+0x40], R2 ;  /* 0x00004002ff0075a7 */ /* 0x0002620008001108 */
[----:B------:R-:W-:Y:S01]  /*1960*/  ULEA UR8, UR25, UR4, 0xd ;  /* 0x0000000419087291 */ /* 0x000fe2000f8e68ff */
[----:B------:R-:W-:Y:S01]  /*1970*/  UMOV UR26, 0x0 ;  /* 0x00000000001a7882 */ /* 0x000fe20000000000 */
[----:B------:R-:W-:-:S02]  /*1980*/  UMOV UR27, 0x10000000 ;  /* 0x10000000001b7882 */ /* 0x000fc40000000000 */
[----:B------:R-:W-:Y:S01]  /*1990*/  UIADD3 UR16, UPT, UPT, UR8, 0x28400, URZ ;  /* 0x0002840008107890 */ /* 0x000fe2000fffe0ff */
[----:B------:R1:W-:Y:S01]  /*19a0*/  UTMALDG.3D [UR32], [UR30], desc[UR26] ;  /* 0x00001a201e0075b4 */ /* 0x0003e20008011000 */
[----:B------:R-:W-:Y:S01]  /*19b0*/  UIADD3 UR8, UPT, UPT, UR8, 0x29400, URZ ;  /* 0x0002940008087890 */ /* 0x000fe2000fffe0ff */
[----:B------:R-:W-:Y:S01]  /*19c0*/  UMOV UR17, UR33 ;  /* 0x0000002100117c82 */ /* 0x000fe20008000000 */
[----:B------:R-:W-:Y:S01]  /*19d0*/  UMOV UR20, UR36 ;  /* 0x0000002400147c82 */ /* 0x000fe20008000000 */
[----:B------:R-:W-:Y:S01]  /*19e0*/  UMOV UR19, UR34 ;  /* 0x0000002200137c82 */ /* 0x000fe20008000000 */
[----:B------:R-:W-:Y:S01]  /*19f0*/  UMOV UR12, UR36 ;  /* 0x00000024000c7c82 */ /* 0x000fe20008000000 */
[----:B------:R-:W-:Y:S01]  /*1a00*/  UMOV UR9, UR33 ;  /* 0x0000002100097c82 */ /* 0x000fe20008000000 */
[----:B------:R-:W-:Y:S01]  /*1a10*/  UMOV UR11, UR34 ;  /* 0x00000022000b7c82 */ /* 0x000fe20008000000 */
[----:B------:R1:W-:Y:S01]  /*1a20*/  UTMALDG.3D [UR16], [UR28], desc[UR26] ;  /* 0x00001a101c0075b4 */ /* 0x0003e20008011000 */
[----:B------:R-:W-:Y:S01]  /*1a30*/  UIADD3 UR24, UPT, UPT, UR24, 0x1, URZ ;  /* 0x0000000118187890 */ /* 0x000fe2000fffe0ff */
[----:B------:R-:W-:Y:S01]  /*1a40*/  UMOV UR21, UR5 ;  /* 0x0000000500157c82 */ /* 0x000fe20008000000 */
[----:B------:R-:W-:-:S02]  /*1a50*/  UMOV UR25, UR6 ;  /* 0x0000000600197c82 */ /* 0x000fc40008000000 */
[----:B------:R-:W-:Y:S01]  /*1a60*/  UISETP.NE.AND UP0, UPT, UR24, UR5, UPT ;  /* 0x000000051800728c */ /* 0x000fe2000bf05270 */
[----:B------:R1:W-:Y:S08]  /*1a70*/  UTMALDG.3D [UR8], [UR28], desc[UR26] ;  /* 0x00001a081c0075b4 */ /* 0x0003f00008011000 */
[----:B------:R-:W-:Y:S05]  /*1a80*/  BRA.U UP0, `(.L_x_25) ;  /* 0xfffffffd004c7547 */ /* 0x000fea000b83ffff */
.L_x_20:
[----:B-1----:R-:W-:Y:S01]  /*1a90*/  ULEA UR8, UR6, UR4, 0x3 ;  /* 0x0000000406087291 */ /* 0x002fe2000f8e18ff */
[----:B------:R-:W-:Y:S01]  /*1aa0*/  SHF.L.U32 R2, R15, 0x1f, RZ ;  /* 0x0000001f0f027819 */ /* 0x000fe200000006ff */
[----:B------:R-:W-:Y:S01]  /*1ab0*/  @!P1 SYNCS.ARRIVE.TRANS64.A1T0 RZ, [UR4+0xc8], RZ ;  /* 0x0000c8ffffff99a7 */ /* 0x000fe20008100004 */
[----:B------:R-:W-:-:S06]  /*1ac0*/  UISETP.GT.AND UP0, UPT, UR15, UR14, UPT ;  /* 0x0000000e0f00728c */ /* 0x000fcc000bf04270 */
[----:B--2---:R1:W2:Y:S03]  /*1ad0*/  SYNCS.PHASECHK.TRANS64.TRYWAIT P0, [UR8+0x40], R2 ;  /* 0x00004002ff0075a7 */ /* 0x0042a60008001108 */
[----:B------:R-:W-:Y:S05]  /*1ae0*/  BRA.U !UP0, `(.L_x_26) ;  /* 0x0000000108c47547 */ /* 0x000fea000b800000 */
[----:B------:R-:W-:Y:S02]  /*1af0*/  UIADD3 UR29, UPT, UPT, UR7, UR21, URZ ;  /* 0x00000015071d7290 */ /* 0x000fe4000fffe0ff */
[----:B------:R-:W-:Y:S01]  /*1b00*/  UIADD3 UR10, UPT, UPT, UR18, 0x20, URZ ;  /* 0x00000020120a7890 */ /* 0x000fe2000fffe0ff */
[----:B------:R-:W-:-:S11]  /*1b10*/  UMOV UR34, UR6 ;  /* 0x0000000600227c82 */ /* 0x000fd60008000000 */
.L_x_31:
[----:B-1----:R-:W-:Y:S01]  /*1b20*/  ULEA UR25, UR34, UR4, 0x3 ;  /* 0x0000000422197291 */ /* 0x002fe2000f8e18ff */
[----:B--2---:R-:W-:Y:S01]  /*1b30*/  @!P5 MOV R3, 0x6000 ;  /* 0x000060000003d802 */ /* 0x004fe20000000f00 */
[----:B--2---:R-:W-:Y:S10]  /*1b40*/  @P0 BRA `(.L_x_27) ;  /* 0x00000000000c0947 */ /* 0x004ff40003800000 */
[----:B------:R-:W-:-:S04]  /*1b50*/  SHF.L.U32 R5, R15, 0x1f, RZ ;  /* 0x0000001f0f057819 */ /* 0x000fc800000006ff */
[----:B------:R-:W2:Y:S02]  /*1b60*/  SYNCS.PHASECHK.TRANS64.TRYWAIT P0, [UR25+0x40], R5 ;  /* 0x00004005ff0075a7 */ /* 0x000ea40008001119 */
[----:B--2---:R-:W-:Y:S05]  /*1b70*/  @!P0 BRA `(.L_x_28) ;  /* 0x0000006800688947 */ /* 0x004fea0003800000 */
.L_x_27:
[----:B------:R2:W-:Y:S01]  /*1b80*/  @!P5 SYNCS.ARRIVE.TRANS64 RZ, [UR25], R3 ;  /* 0x00000003ffffd9a7 */ /* 0x0005e20008000019 */
[----:B------:R-:W-:Y:S04]  /*1b90*/  BSSY.RECONVERGENT B0, `(.L_x_29) ;  /* 0x0000003000007945 */ /* 0x000fe80003800200 */
[----:B------:R-:W-:Y:S05]  /*1ba0*/  @P4 BRA `(.L_x_30) ;  /* 0x0000000000044947 */ /* 0x000fea0003800000 */
[----:B------:R-:W-:Y:S05]  /*1bb0*/  BPT.TRAP 0x1 ;  /* 0x000000040000795c */ /* 0x000fea0000300000 */
.L_x_30:
[----:B------:R-:W-:Y:S05]  /*1bc0*/  BSYNC.RECONVERGENT B0 ;  /* 0x0000000000007941 */ /* 0x000fea0003800200 */
.L_x_29:
        /* <DEDUP_REMOVED lines=10> */
[----:B------:R-:W-:Y:S01]  /*1c70*/  UIADD3 UR24, UPT, UPT, UR24, 0x8400, URZ ;  /* 0x0000840018187890 */ /* 0x000fe2000fffe0ff */
[----:B-1----:R-:W-:Y:S01]  /*1c80*/  SHF.L.U32 R2, R15, 0x1f, RZ ;  /* 0x0000001f0f027819 */ /* 0x002fe200000006ff */
[----:B------:R-:W-:Y:S02]  /*1c90*/  UIADD3.X UR39, UPT, UPT, URZ, UR23, URZ, UP1, !UPT ;  /* 0x00000017ff277290 */ /* 0x000fe40008ffe4ff */
[----:B------:R-:W-:Y:S01]  /*1ca0*/  UIADD3.X UR33, UPT, UPT, URZ, UR23, URZ, UP0, !UPT ;  /* 0x00000017ff217290 */ /* 0x000fe200087fe4ff */
[----:B------:R1:W1:Y:S01]  /*1cb0*/  SYNCS.PHASECHK.TRANS64.TRYWAIT P0, [UR8+0x40], R2 ;  /* 0x00004002ff0075a7 */ /* 0x0002620008001108 */
[----:B------:R-:W-:Y:S01]  /*1cc0*/  ULEA UR8, UR34, UR4, 0xd ;  /* 0x0000000422087291 */ /* 0x000fe2000f8e68ff */
[----:B------:R-:W-:Y:S01]  /*1cd0*/  UMOV UR30, 0x0 ;  /* 0x00000000001e7882 */ /* 0x000fe20000000000 */
[----:B------:R-:W-:-:S02]  /*1ce0*/  UMOV UR31, 0x10000000 ;  /* 0x10000000001f7882 */ /* 0x000fc40000000000 */
[----:B------:R-:W-:Y:S02]  /*1cf0*/  UIADD3 UR16, UPT, UPT, UR8, 0x28400, URZ ;  /* 0x0002840008107890 */ /* 0x000fe4000fffe0ff */
[----:B------:R-:W-:Y:S01]  /*1d00*/  UIADD3 UR8, UPT, UPT, UR8, 0x29400, URZ ;  /* 0x0002940008087890 */ /* 0x000fe2000fffe0ff */
[----:B------:R-:W-:Y:S01]  /*1d10*/  UMOV UR27, UR35 ;  /* 0x00000023001b7c82 */ /* 0x000fe20008000000 */
[----:B------:R-:W-:Y:S01]  /*1d20*/  UMOV UR28, UR36 ;  /* 0x00000024001c7c82 */ /* 0x000fe20008000000 */
[----:B------:R-:W-:Y:S01]  /*1d30*/  UMOV UR17, UR25 ;  /* 0x0000001900117c82 */ /* 0x000fe20008000000 */
[----:B------:R-:W-:Y:S01]  /*1d40*/  UMOV UR20, UR36 ;  /* 0x0000002400147c82 */ /* 0x000fe20008000000 */
[----:B------:R-:W-:Y:S01]  /*1d50*/  UMOV UR19, UR26 ;  /* 0x0000001a00137c82 */ /* 0x000fe20008000000 */
[----:B------:R-:W-:Y:S01]  /*1d60*/  UMOV UR12, UR36 ;  /* 0x00000024000c7c82 */ /* 0x000fe20008000000 */
[----:B------:R-:W-:Y:S01]  /*1d70*/  UMOV UR9, UR25 ;  /* 0x0000001900097c82 */ /* 0x000fe20008000000 */
[----:B------:R1:W-:Y:S01]  /*1d80*/  UTMALDG.3D [UR24], [UR38], desc[UR30] ;  /* 0x00001e18260075b4 */ /* 0x0003e20008011000 */
[----:B------:R-:W-:Y:S01]  /*1d90*/  UMOV UR11, UR26 ;  /* 0x0000001a000b7c82 */ /* 0x000fe20008000000 */
[----:B------:R-:W-:Y:S01]  /*1da0*/  UIADD3 UR21, UPT, UPT, UR21, 0x1, URZ ;  /* 0x0000000115157890 */ /* 0x000fe2000fffe0ff */
[----:B------:R-:W-:-:S03]  /*1db0*/  UMOV UR34, UR6 ;  /* 0x0000000600227c82 */ /* 0x000fc60008000000 */
[----:B------:R-:W-:Y:S01]  /*1dc0*/  UISETP.NE.AND UP0, UPT, UR21, UR29, UPT ;  /* 0x0000001d1500728c */ /* 0x000fe2000bf05270 */
[----:B------:R1:W-:Y:S01]  /*1dd0*/  UTMALDG.3D [UR16], [UR32], desc[UR30] ;  /* 0x00001e10200075b4 */ /* 0x0003e20008011000 */
[----:B------:R1:W-:Y:S07]  /*1de0*/  UTMALDG.3D [UR8], [UR32], desc[UR30] ;  /* 0x00001e08200075b4 */ /* 0x0003ee0008011000 */
[----:B------:R-:W-:Y:S05]  /*1df0*/  BRA.U UP0, `(.L_x_31) ;  /* 0xfffffffd00487547 */ /* 0x000fea000b83ffff */
.L_x_26:
[----:B-1----:R-:W-:Y:S01]  /*1e00*/  LEA R2, R14, UR4, 0x3 ;  /* 0x000000040e027c11 */ /* 0x002fe2000f8e18ff */
[----:B------:R-:W-:Y:S01]  /*1e10*/  NOP ;  /* 0x0000000000007918 */ /* 0x000fe20000000000 */
[----:B--2---:R-:W-:Y:S02]  /*1e20*/  SHF.L.U32 R3, R12, 0x1f, RZ ;  /* 0x0000001f0c037819 */ /* 0x004fe400000006ff */
[----:B------:R-:W-:Y:S02]  /*1e30*/  LEA R4, R14, UR4, 0x4 ;  /* 0x000000040e047c11 */ /* 0x000fe4000f8e20ff */
[----:B------:R-:W1:Y:S02]  /*1e40*/  SYNCS.PHASECHK.TRANS64.TRYWAIT P0, [R2+URZ+0xd0], R3 ;  /* 0x0000d003020075a7 */ /* 0x000e6400080011ff */
[----:B-1----:R-:W-:Y:S05]  /*1e50*/  @!P0 BRA `(.L_x_32) ;  /* 0x0000006400c88947 */ /* 0x002fea0003800000 */
.L_x_138:
[----:B------:R-:W2:Y:S01]  /*1e60*/  LDS.128 R4, [R4+0x160] ;  /* 0x0001600004047984 */ /* 0x000ea20000000c00 */
[----:B---3--:R-:W-:Y:S01]  /*1e70*/  ISETP.GE.AND P0, PT, R26, 0x1, PT ;  /* 0x000000011a00780c */ /* 0x008fe20003f06270 */
[----:B-1----:R-:W-:Y:S01]  /*1e80*/  VIADD R2, R2, 0xe0 ;  /* 0x000000e002027836 */ /* 0x002fe20000000000 */
[----:B------:R-:W-:Y:S01]  /*1e90*/  @!PT LDS RZ, [RZ] ;  /* 0x00000000fffff984 */ /* 0x000fe20000000800 */
[----:B------:R-:W-:Y:S01]  /*1ea0*/  @!PT LDS RZ, [RZ] ;  /* 0x00000000fffff984 */ /* 0x000fe20000000800 */
[----:B------:R-:W-:Y:S01]  /*1eb0*/  @!PT LDS RZ, [RZ] ;  /* 0x00000000fffff984 */ /* 0x000fe20000000800 */
[----:B------:R-:W-:Y:S01]  /*1ec0*/  @!PT LDS RZ, [RZ] ;  /* 0x00000000fffff984 */ /* 0x000fe20000000800 */
[----:B------:R1:W-:Y:S06]  /*1ed0*/  MEMBAR.ALL.CTA ;  /* 0x0000000000007992 */ /* 0x0003ec0000008000 */
[----:B-1----:R-:W1:Y:S01]  /*1ee0*/  FENCE.VIEW.ASYNC.S ;  /* 0x00000000000073c6 */ /* 0x002e620000000000 */
[----:B------:R-:W-:-:S04]  /*1ef0*/  PRMT R2, RZ, 0x654, R2 ;  /* 0x00000654ff027816 */ /* 0x000fc80000000002 */
[----:B-1----:R1:W-:Y:S01]  /*1f00*/  SYNCS.ARRIVE.TRANS64.RED.A1T0 RZ, [R2+URZ], RZ ;  /* 0x000000ff02ff79a7 */ /* 0x0023e200081004ff */
[----:B--2---:R-:W-:-:S13]  /*1f10*/  LOP3.LUT P2, RZ, R6, 0x1, RZ, 0xc0, !PT ;  /* 0x0000000106ff7812 */ /* 0x004fda000784c0ff */
[----:B------:R-:W-:Y:S01]  /*1f20*/  @P2 SHF.R.U32.HI R3, RZ, 0x10, R5 ;  /* 0x00000010ff032819 */ /* 0x000fe20000011605 */
[----:B------:R-:W-:Y:S01]  /*1f30*/  VOTEU.ANY UP0, P2 ;  /* 0x0000000000ff7886 */ /* 0x000fe20001000100 */
[----:B------:R-:W-:Y:S02]  /*1f40*/  @P2 MOV R13, R4 ;  /* 0x00000004000d2202 */ /* 0x000fe40000000f00 */
[----:B------:R-:W-:Y:S02]  /*1f50*/  @P2 R2UR.BROADCAST UR8, R3 ;  /* 0x00000000030822ca */ /* 0x000fe400008e0000 */
[----:B------:R-:W-:-:S11]  /*1f60*/  @P2 LOP3.LUT R11, R5, 0xffff, RZ, 0xc0, !PT ;  /* 0x0000ffff050b2812 */ /* 0x000fd600078ec0ff */
[----:B------:R-:W-:Y:S01]  /*1f70*/  @UP0 UMOV UR36, UR8 ;  /* 0x0000000800240c82 */ /* 0x000fe20008000000 */
[----:B-1----:R-:W-:Y:S05]  /*1f80*/  @!P0 BRA `(.L_x_33) ;  /* 0x0000000000b88947 */ /* 0x002fea0003800000 */
[----:B------:R-:W4:Y:S01]  /*1f90*/  LDC.64 R4, c[0x0][0xb18] ;  /* 0x0002c600ff047b82 */ /* 0x000f220000000a00 */
[----:B------:R-:W-:-:S07]  /*1fa0*/  ISETP.NE.AND P3, PT, R26, 0x1, PT ;  /* 0x000000011a00780c */ /* 0x000fce0003f65270 */
[----:B------:R-:W1:Y:S08]  /*1fb0*/  LDC.64 R6, c[0x0][0xb10] ;  /* 0x0002c400ff067b82 */ /* 0x000e700000000a00 */
[----:B------:R-:W2:Y:S08]  /*1fc0*/  LDC R16, c[0x0][0xb20] ;  /* 0x0002c800ff107b82 */ /* 0x000eb00000000800 */
[----:B------:R-:W3:Y:S01]  /*1fd0*/  LDC R18, c[0x0][0xb0c] ;  /* 0x0002c300ff127b82 */ /* 0x000ee20000000800 */
[----:B----4-:R-:W-:Y:S01]  /*1fe0*/  IMAD.HI.U32 R17, R0, R5, RZ ;  /* 0x0000000500117227 */ /* 0x010fe200078e00ff */
[----:B------:R-:W-:-:S03]  /*1ff0*/  ISETP.NE.AND P0, PT, R4, 0x1, PT ;  /* 0x000000010400780c */ /* 0x000fc60003f05270 */
[----:B------:R-:W-:-:S03]  /*2000*/  IMAD.HI.U32 R5, R11, R5, RZ ;  /* 0x000000050b057227 */ /* 0x000fc600078e00ff */
[----:B------:R-:W4:Y:S01]  /*2010*/  LDC.64 R2, c[0x0][0xb28] ;  /* 0x0002ca00ff027b82 */ /* 0x000f220000000a00 */
[----:B-1----:R-:W-:-:S04]  /*2020*/  IMAD.HI.U32 R20, R9, R6, RZ ;  /* 0x0000000609147227 */ /* 0x002fc800078e00ff */
[----:B------:R-:W-:Y:S01]  /*2030*/  IMAD.HI.U32 R22, R13, R6, RZ ;  /* 0x000000060d167227 */ /* 0x000fe200078e00ff */
[----:B------:R-:W-:Y:S02]  /*2040*/  SHF.R.U32.HI R20, RZ, R7, R20 ;  /* 0x00000007ff147219 */ /* 0x000fe40000011614 */
[-C--:B--2---:R-:W-:Y:S02]  /*2050*/  SHF.R.U32.HI R17, RZ, R16.reuse, R17 ;  /* 0x00000010ff117219 */ /* 0x084fe40000011611 */
[----:B------:R-:W-:Y:S02]  /*2060*/  SHF.R.U32.HI R16, RZ, R16, R5 ;  /* 0x00000010ff107219 */ /* 0x000fe40000011605 */
[----:B------:R-:W-:Y:S02]  /*2070*/  SEL R17, R0, R17, !P0 ;  /* 0x0000001100117207 */ /* 0x000fe40004000000 */
[----:B------:R-:W-:Y:S02]  /*2080*/  SHF.R.U32.HI R22, RZ, R7, R22 ;  /* 0x00000007ff167219 */ /* 0x000fe40000011616 */
[----:B---3--:R-:W-:-:S02]  /*2090*/  ISETP.NE.AND P1, PT, R18, 0x1, PT ;  /* 0x000000011200780c */ /* 0x008fc40003f25270 */
[----:B------:R-:W-:Y:S02]  /*20a0*/  SEL R5, R11, R16, !P0 ;  /* 0x000000100b057207 */ /* 0x000fe40004000000 */
[----:B------:R-:W-:Y:S02]  /*20b0*/  SEL R19, R9, R20, !P1 ;  /* 0x0000001409137207 */ /* 0x000fe40004800000 */
[----:B------:R-:W-:Y:S01]  /*20c0*/  SEL R7, R13, R22, !P1 ;  /* 0x000000160d077207 */ /* 0x000fe20004800000 */
[----:B----4-:R-:W-:-:S04]  /*20d0*/  IMAD.HI.U32 R20, R17, R2, RZ ;  /* 0x0000000211147227 */ /* 0x010fc800078e00ff */
[----:B------:R-:W-:Y:S01]  /*20e0*/  IMAD.HI.U32 R6, R19, R2, RZ ;  /* 0x0000000213067227 */ /* 0x000fe200078e00ff */
[----:B------:R-:W-:-:S04]  /*20f0*/  @P3 SHF.R.U32.HI R17, RZ, R3, R20 ;  /* 0x00000003ff113219 */ /* 0x000fc80000011614 */
        /* <DEDUP_REMOVED lines=8> */
[----:B------:R-:W-:-:S04]  /*2180*/  @!P0 IMAD.HI.U32 R16, R7, R2, RZ ;  /* 0x0000000207108227 */ /* 0x000fc800078e00ff */
[----:B------:R-:W-:Y:S01]  /*2190*/  IMAD.MOV R2, RZ, RZ, -R6 ;  /* 0x000000ffff027224 */ /* 0x000fe200078e0a06 */
[----:B------:R-:W-:-:S03]  /*21a0*/  @!P0 SHF.R.U32.HI R16, RZ, R3, R16 ;  /* 0x00000003ff108219 */ /* 0x000fc60000011610 */
[----:B------:R-:W-:Y:S01]  /*21b0*/  IMAD R2, R26, R2, R5 ;  /* 0x000000021a027224 */ /* 0x000fe200078e0205 */
[----:B------:R-:W-:Y:S02]  /*21c0*/  @!P0 SEL R3, R7, R16, !P3 ;  /* 0x0000001007038207 */ /* 0x000fe40005800000 */
[----:B------:R-:W-:-:S03]  /*21d0*/  IADD3 R16, PT, PT, -R5, RZ, RZ ;  /* 0x000000ff05107210 */ /* 0x000fc60007ffe1ff */
[--C-:B------:R-:W-:Y:S02]  /*21e0*/  @!P0 IMAD.IADD R6, R6, 0x1, -R3.reuse ;  /* 0x0000000106068824 */ /* 0x100fe400078e0a03 */
[----:B------:R-:W-:Y:S01]  /*21f0*/  @!P0 IMAD R3, R2, R19, R3 ;  /* 0x0000001302038224 */ /* 0x000fe200078e0203 */
[----:B------:R-:W-:Y:S01]  /*2200*/  IADD3 R2, PT, PT, -R7, RZ, RZ ;  /* 0x000000ff07027210 */ /* 0x000fe20007ffe1ff */
[----:B------:R-:W-:Y:S02]  /*2210*/  @!P0 IMAD R5, R26, R6, R7 ;  /* 0x000000061a058224 */ /* 0x000fe400078e0207 */
[----:B------:R-:W-:Y:S02]  /*2220*/  IMAD R11, R4, R16, R11 ;  /* 0x00000010040b7224 */ /* 0x000fe400078e020b */
[----:B------:R-:W-:Y:S02]  /*2230*/  @!P0 IMAD.MOV.U32 R7, RZ, RZ, R3 ;  /* 0x000000ffff078224 */ /* 0x000fe400078e0003 */
[----:B------:R-:W-:-:S02]  /*2240*/  IMAD R2, R18, R2, R13 ;  /* 0x0000000212027224 */ /* 0x000fc400078e020d */
[----:B------:R-:W-:Y:S02]  /*2250*/  IMAD R11, R5, R4, R11 ;  /* 0x00000004050b7224 */ /* 0x000fe400078e020b */
[----:B------:R-:W-:Y:S02]  /*2260*/  IMAD R13, R7, R18, R2 ;  /* 0x00000012070d7224 */ /* 0x000fe400078e0202 */
.L_x_33:
[----:B------:R-:W1:Y:S02]  /*2270*/  LDCU UR8, c[0x0][0xb30] ;  /* 0x00016600ff0877ac */ /* 0x000e640008000800 */
[----:B-1----:R-:W-:-:S09]  /*2280*/  UISETP.NE.AND UP0, UPT, UR8, 0x1, UPT ;  /* 0x000000010800788c */ /* 0x002fd2000bf05270 */
[----:B------:R-:W-:Y:S05]  /*2290*/  BRA.U UP0, `(.L_x_34) ;  /* 0x0000000100407547 */ /* 0x000fea000b800000 */
[----:B------:R-:W1:Y:S08]  /*22a0*/  LDC.64 R4, c[0x0][0xb10] ;  /* 0x0002c400ff047b82 */ /* 0x000e700000000a00 */
[----:B------:R-:W2:Y:S08]  /*22b0*/  LDC.64 R2, c[0x0][0xb18] ;  /* 0x0002c600ff027b82 */ /* 0x000eb00000000a00 */
[----:B------:R-:W3:Y:S08]  /*22c0*/  LDC R6, c[0x0][0xb20] ;  /* 0x0002c800ff067b82 */ /* 0x000ef00000000800 */
[----:B------:R-:W4:Y:S01]  /*22d0*/  LDC R16, c[0x0][0xb0c] ;  /* 0x0002c300ff107b82 */ /* 0x000f220000000800 */
[----:B-1----:R-:W-:-:S05]  /*22e0*/  IMAD.HI.U32 R4, R13, R4, RZ ;  /* 0x000000040d047227 */ /* 0x002fca00078e00ff */
[----:B------:R-:W-:Y:S01]  /*22f0*/  SHF.R.U32.HI R4, RZ, R5, R4 ;  /* 0x00000005ff047219 */ /* 0x000fe20000011604 */
[----:B--2---:R-:W-:Y:S01]  /*2300*/  IMAD.HI.U32 R3, R11, R3, RZ ;  /* 0x000000030b037227 */ /* 0x004fe200078e00ff */
[----:B------:R-:W-:-:S04]  /*2310*/  ISETP.NE.AND P0, PT, R2, 0x1, PT ;  /* 0x000000010200780c */ /* 0x000fc80003f05270 */
[----:B---3--:R-:W-:-:S04]  /*2320*/  SHF.R.U32.HI R6, RZ, R6, R3 ;  /* 0x00000006ff067219 */ /* 0x008fc80000011603 */
[----:B------:R-:W-:Y:S02]  /*2330*/  SEL R3, R11, R6, !P0 ;  /* 0x000000060b037207 */ /* 0x000fe40004000000 */
[----:B----4-:R-:W-:-:S04]  /*2340*/  ISETP.NE.AND P1, PT, R16, 0x1, PT ;  /* 0x000000011000780c */ /* 0x010fc80003f25270 */
[----:B------:R-:W-:-:S05]  /*2350*/  SEL R4, R13, R4, !P1 ;  /* 0x000000040d047207 */ /* 0x000fca0004800000 */
[----:B------:R-:W-:Y:S02]  /*2360*/  IMAD.IADD R5, R3, 0x1, -R4 ;  /* 0x0000000103057824 */ /* 0x000fe400078e0a04 */
[----:B------:R-:W-:Y:S02]  /*2370*/  IMAD.IADD R3, R4, 0x1, -R3 ;  /* 0x0000000104037824 */ /* 0x000fe400078e0a03 */
[----:B------:R-:W-:Y:S02]  /*2380*/  IMAD R13, R5, R16, R13 ;  /* 0x00000010050d7224 */ /* 0x000fe400078e020d */
[----:B------:R-:W-:-:S07]  /*2390*/  IMAD R11, R3, R2, R11 ;  /* 0x00000002030b7224 */ /* 0x000fce00078e020b */
.L_x_34:
[----:B------:R-:W-:Y:S01]  /*23a0*/  VIADD R14, R14, 0x1 ;  /* 0x000000010e0e7836 */ /* 0x000fe20000000000 */
[----:B------:R-:W-:Y:S01]  /*23b0*/  PLOP3.LUT P1, PT, PT, PT, PT, 0x80, 0x8 ;  /* 0x000000000008781c */ /* 0x000fe20003f2f070 */
[----:B------:R-:W-:Y:S02]  /*23c0*/  IMAD.IADD R21, R13, 0x1, R68 ;  /* 0x000000010d157824 */ /* 0x000fe400078e0244 */
[----:B------:R-:W-:Y:S01]  /*23d0*/  IMAD.IADD R20, R11, 0x1, R66 ;  /* 0x000000010b147824 */ /* 0x000fe200078e0242 */
[----:B------:R-:W-:-:S04]  /*23e0*/  ISETP.NE.AND P0, PT, R14, 0x2, PT ;  /* 0x000000020e00780c */ /* 0x000fc80003f05270 */
[----:B------:R-:W-:Y:S02]  /*23f0*/  SEL R3, RZ, 0x1, P0 ;  /* 0x00000001ff037807 */ /* 0x000fe40000000000 */
[----:B------:R-:W-:Y:S02]  /*2400*/  SEL R14, R14, RZ, P0 ;  /* 0x000000ff0e0e7207 */ /* 0x000fe40000000000 */
[----:B------:R-:W-:Y:S01]  /*2410*/  LOP3.LUT R12, R12, R3, RZ, 0x3c, !PT ;  /* 0x000000030c0c7212 */ /* 0x000fe200078e3cff */
[----:B------:R-:W-:Y:S06]  /*2420*/  @P2 BRA `(.L_x_35) ;  /* 0xfffffff000682947 */ /* 0x000fec000383ffff */
[----:B------:R-:W-:Y:S01]  /*2430*/  UIADD3 UR4, UPT, UPT, UR4, 0x40, URZ ;  /* 0x0000004004047890 */ /* 0x000fe2000fffe0ff */
[----:B------:R-:W-:-:S03]  /*2440*/  SHF.L.U32 R3, R15, 0x1f, RZ ;  /* 0x0000001f0f037819 */ /* 0x000fc600000006ff */
[----:B------:R-:W-:-:S09]  /*2450*/  ULEA UR5, UR6, UR4, 0x3 ;  /* 0x0000000406057291 */ /* 0x000fd2000f8e18ff */
[----:B------:R-:W1:Y:S02]  /*2460*/  SYNCS.PHASECHK.TRANS64.TRYWAIT P0, [UR5], R3 ;  /* 0x00000003ff0075a7 */ /* 0x000e640008001105 */
[----:B-1----:R-:W-:Y:S05]  /*2470*/  @!P0 BRA `(.L_x_36) ;  /* 0x0000006000548947 */ /* 0x002fea0003800000 */
.L_x_140:
[----:B------:R-:W-:-:S04]  /*2480*/  UIADD3 UR6, UPT, UPT, UR6, 0x1, URZ ;  /* 0x0000000106067890 */ /* 0x000fc8000fffe0ff */
[----:B------:R-:W-:-:S04]  /*2490*/  UISETP.NE.AND UP0, UPT, UR6, 0x8, UPT ;  /* 0x000000080600788c */ /* 0x000fc8000bf05270 */
[----:B------:R-:W-:Y:S02]  /*24a0*/  USEL UR7, URZ, 0x1, UP0 ;  /* 0x00000001ff077887 */ /* 0x000fe40008000000 */
[----:B------:R-:W-:-:S04]  /*24b0*/  USEL UR6, UR6, URZ, UP0 ;  /* 0x000000ff06067287 */ /* 0x000fc80008000000 */
[----:B------:R-:W-:Y:S01]  /*24c0*/  ULEA UR5, UR6, UR4, 0x3 ;  /* 0x0000000406057291 */ /* 0x000fe2000f8e18ff */
[----:B------:R-:W-:-:S04]  /*24d0*/  LOP3.LUT R2, R15, UR7, RZ, 0x3c, !PT ;  /* 0x000000070f027c12 */ /* 0x000fc8000f8e3cff */
[----:B-1----:R-:W-:-:S04]  /*24e0*/  SHF.L.U32 R3, R2, 0x1f, RZ ;  /* 0x0000001f02037819 */ /* 0x002fc800000006ff */
[----:B------:R-:W1:Y:S02]  /*24f0*/  SYNCS.PHASECHK.TRANS64.TRYWAIT P0, [UR5], R3 ;  /* 0x00000003ff0075a7 */ /* 0x000e640008001105 */
[----:B-1----:R-:W-:Y:S05]  /*2500*/  @!P0 BRA `(.L_x_37) ;  /* 0x0000006000488947 */ /* 0x002fea0003800000 */
.L_x_142:
        /* <DEDUP_REMOVED lines=9> */
.L_x_144:
        /* <DEDUP_REMOVED lines=9> */
.L_x_146:
        /* <DEDUP_REMOVED lines=9> */
.L_x_148:
        /* <DEDUP_REMOVED lines=9> */
.L_x_150:
        /* <DEDUP_REMOVED lines=9> */
.L_x_152:
[----:B------:R-:W-:-:S04]  /*27e0*/  UIADD3 UR6, UPT, UPT, UR6, 0x1, URZ ;  /* 0x0000000106067890 */ /* 0x000fc8000fffe0ff */
[----:B------:R-:W-:-:S04]  /*27f0*/  UISETP.NE.AND UP0, UPT, UR6, 0x8, UPT ;  /* 0x000000080600788c */ /* 0x000fc8000bf05270 */
[----:B------:R-:W-:Y:S02]  /*2800*/  USEL UR5, URZ, 0x1, UP0 ;  /* 0x00000001ff057887 */ /* 0x000fe40008000000 */
[----:B------:R-:W-:-:S04]  /*2810*/  USEL UR6, UR6, URZ, UP0 ;  /* 0x000000ff06067287 */ /* 0x000fc80008000000 */
[----:B------:R-:W-:Y:S01]  /*2820*/  ULEA UR6, UR6, UR4, 0x3 ;  /* 0x0000000406067291 */ /* 0x000fe2000f8e18ff */
[----:B-1----:R-:W-:-:S04]  /*2830*/  LOP3.LUT R3, R2, UR5, RZ, 0x3c, !PT ;  /* 0x0000000502037c12 */ /* 0x002fc8000f8e3cff */
[----:B------:R-:W-:Y:S01]  /*2840*/  SHF.L.U32 R3, R3, 0x1f, RZ ;  /* 0x0000001f03037819 */ /* 0x000fe200000006ff */
[----:B----4-:R-:W-:-:S07]  /*2850*/  IMAD.U32 R0, RZ, RZ, UR6 ;  /* 0x00000006ff007e24 */ /* 0x010fce000f8e00ff */
.L_x_43:
[----:B-1----:R1:W2:Y:S02]  /*2860*/  SYNCS.PHASECHK.TRANS64.TRYWAIT P0, [R0+URZ], R3 ;  /* 0x00000003000075a7 */ /* 0x0022a400080011ff */
[----:B--2---:R-:W-:Y:S05]  /*2870*/  @!P0 NANOSLEEP.SYNCS 0x989680 ;  /* 0x009896800000895d */ /* 0x004fea0003900000 */
[----:B------:R-:W2:Y:S02]  /*2880*/  @!P0 SYNCS.PHASECHK.TRANS64 P0, [R0+URZ], R3 ;  /* 0x00000003000085a7 */ /* 0x000ea400080010ff */
[----:B--2---:R-:W-:Y:S05]  /*2890*/  @P0 EXIT ;  /* 0x000000000000094d */ /* 0x004fea0003800000 */
[----:B------:R-:W-:Y:S05]  /*28a0*/  BRA `(.L_x_43) ;  /* 0xfffffffc00ec7947 */ /* 0x000fea000383ffff */
.L_x_17:
[----:B------:R-:W-:-:S04]  /*28b0*/  UISETP.NE.AND UP1, UPT, UR37, URZ, UPT ;  /* 0x000000ff2500728c */ /* 0x000fc8000bf25270 */
[----:B------:R-:W-:-:S09]  /*28c0*/  UISETP.NE.OR UP1, UPT, UR8, 0x1, UP1 ;  /* 0x000000010800788c */ /* 0x000fd20008f25670 */
[----:B------:R-:W-:Y:S05]  /*28d0*/  BRA.U UP1, `(.L_x_44) ;  /* 0x0000000501487547 */ /* 0x000fea000b800000 */
[----:B------:R-:W-:Y:S01]  /*28e0*/  ISETP.NE.AND P2, PT, R2, RZ, PT ;  /* 0x000000ff0200720c */ /* 0x000fe20003f45270 */
[----:B------:R-:W-:Y:S01]  /*28f0*/  IMAD.MOV.U32 R12, RZ, RZ, 0x1 ;  /* 0x00000001ff0c7424 */ /* 0x000fe200078e00ff */
[----:B------:R-:W-:Y:S02]  /*2900*/  CS2R R10, SRZ ;  /* 0x00000000000a7805 */ /* 0x000fe4000001ff00 */
[----:B------:R-:W-:Y:S01]  /*2910*/  CS2R R8, SRZ ;  /* 0x0000000000087805 */ /* 0x000fe2000001ff00 */
[----:B------:R-:W-:Y:S01]  /*2920*/  UMOV UR4, 0x400 ;  /* 0x0000040000047882 */ /* 0x000fe20000000000 */
[----:B------:R-:W-:Y:S01]  /*2930*/  UMOV UR6, URZ ;  /* 0x000000ff00067c82 */ /* 0x000fe20008000000 */
[----:B------:R-:W-:-:S12]  /*2940*/  ULEA UR37, UR37, UR4, 0x18 ;  /* 0x0000000425257291 */ /* 0x000fd8000f8ec0ff */
.L_x_48:
[----:B------:R-:W-:Y:S02]  /*2950*/  LEA R0, R8, UR37, 0x3 ;  /* 0x0000002508007c11 */ /* 0x000fe4000f8e18ff */
[----:B------:R-:W-:-:S03]  /*2960*/  SHF.L.U32 R5, R9, 0x1f, RZ ;  /* 0x0000001f09057819 */ /* 0x000fc600000006ff */
[----:B------:R-:W-:Y:S01]  /*2970*/  VIADD R4, R0, 0x140 ;  /* 0x0000014000047836 */ /* 0x000fe20000000000 */
[----:B------:R-:W1:Y:S02]  /*2980*/  SYNCS.PHASECHK.TRANS64.TRYWAIT P0, [R0+URZ+0x130], R5 ;  /* 0x00013005000075a7 */ /* 0x000e6400080011ff */
[----:B-1----:R-:W-:Y:S05]  /*2990*/  @!P0 BRA `(.L_x_45) ;  /* 0x0000005c00b48947 */ /* 0x002fea0003800000 */
.L_x_153:
[----:B------:R-:W-:Y:S01]  /*29a0*/  ULEA UR5, UR6, UR37, 0x3 ;  /* 0x0000002506057291 */ /* 0x000fe2000f8e18ff */
[----:B------:R-:W-:Y:S02]  /*29b0*/  PRMT R4, RZ, 0x654, R4 ;  /* 0x00000654ff047816 */ /* 0x000fe40000000004 */
[----:B-1----:R-:W-:Y:S01]  /*29c0*/  SHF.L.U32 R5, R12, 0x1f, RZ ;  /* 0x0000001f0c057819 */ /* 0x002fe200000006ff */
[----:B------:R-:W-:Y:S01]  /*29d0*/  UIADD3 UR4, UPT, UPT, UR5, 0xd0, URZ ;  /* 0x000000d005047890 */ /* 0x000fe2000fffe0ff */
[----:B------:R1:W-:Y:S05]  /*29e0*/  SYNCS.ARRIVE.TRANS64.RED.A1T0 RZ, [R4+URZ], RZ ;  /* 0x000000ff04ff79a7 */ /* 0x0003ea00081004ff */
[----:B------:R-:W-:Y:S01]  /*29f0*/  IMAD.U32 R7, RZ, RZ, UR4 ;  /* 0x00000004ff077e24 */ /* 0x000fe2000f8e00ff */
[----:B------:R-:W2:Y:S04]  /*2a00*/  SYNCS.PHASECHK.TRANS64.TRYWAIT P0, [UR5+0xe0], R5 ;  /* 0x0000e005ff0075a7 */ /* 0x000ea80008001105 */
[----:B------:R-:W-:Y:S01]  /*2a10*/  PRMT R6, R2, 0x654, R7 ;  /* 0x0000065402067816 */ /* 0x000fe20000000007 */
[----:B-1----:R-:W-:Y:S01]  /*2a20*/  @!P2 IMAD.MOV.U32 R4, RZ, RZ, 0x10 ;  /* 0x00000010ff04a424 */ /* 0x002fe200078e00ff */
[----:B--2---:R-:W-:Y:S06]  /*2a30*/  @!P0 BRA `(.L_x_46) ;  /* 0x0000005c00a08947 */ /* 0x004fec0003800000 */
.L_x_155:
[----:B------:R-:W-:Y:S01]  /*2a40*/  ULEA UR4, UR6, UR37, 0x4 ;  /* 0x0000002506047291 */ /* 0x000fe2000f8e20ff */
[----:B------:R-:W-:Y:S01]  /*2a50*/  SEL R3, R6, R3, !P2 ;  /* 0x0000000306037207 */ /* 0x000fe20005000000 */
[----:B------:R-:W-:Y:S01]  /*2a60*/  UIADD3 UR5, UPT, UPT, UR5, 0xd0, URZ ;  /* 0x000000d005057890 */ /* 0x000fe2000fffe0ff */
[----:B-1----:R-:W-:Y:S01]  /*2a70*/  LEA R0, R11, UR37, 0x3 ;  /* 0x000000250b007c11 */ /* 0x002fe2000f8e18ff */
[----:B------:R-:W-:Y:S01]  /*2a80*/  UIADD3 UR4, UPT, UPT, UR4, 0x160, URZ ;  /* 0x0000016004047890 */ /* 0x000fe2000fffe0ff */
[----:B------:R-:W-:Y:S01]  /*2a90*/  SHF.L.U32 R5, R10, 0x1f, RZ ;  /* 0x0000001f0a057819 */ /* 0x000fe200000006ff */
[----:B------:R1:W-:Y:S01]  /*2aa0*/  @!P2 SYNCS.ARRIVE.TRANS64.RED RZ, [R3+URZ], R4 ;  /* 0x0000000403ffa9a7 */ /* 0x0003e200080004ff */
[----:B------:R-:W-:Y:S01]  /*2ab0*/  UIADD3 UR6, UPT, UPT, UR6, 0x1, URZ ;  /* 0x0000000106067890 */ /* 0x000fe2000fffe0ff */
[----:B------:R-:W-:-:S03]  /*2ac0*/  VIADD R8, R8, 0x1 ;  /* 0x0000000108087836 */ /* 0x000fc60000000000 */
[----:B------:R-:W-:Y:S02]  /*2ad0*/  UISETP.NE.AND UP0, UPT, UR6, 0x2, UPT ;  /* 0x000000020600788c */ /* 0x000fe4000bf05270 */
[----:B------:R-:W-:Y:S06]  /*2ae0*/  UGETNEXTWORKID.BROADCAST [UR4], [UR5] ;  /* 0x00000000040073ca */ /* 0x000fec0008000100 */
[----:B------:R-:W-:Y:S01]  /*2af0*/  USEL UR4, URZ, 0x1, UP0 ;  /* 0x00000001ff047887 */ /* 0x000fe20008000000 */
[----:B------:R-:W-:Y:S01]  /*2b00*/  ISETP.NE.AND P0, PT, R8, 0x2, PT ;  /* 0x000000020800780c */ /* 0x000fe20003f05270 */
[----:B------:R-:W-:Y:S01]  /*2b10*/  USEL UR6, UR6, URZ, UP0 ;  /* 0x000000ff06067287 */ /* 0x000fe20008000000 */
[----:B------:R-:W2:Y:S03]  /*2b20*/  SYNCS.PHASECHK.TRANS64.TRYWAIT P1, [R0+URZ+0xd0], R5 ;  /* 0x0000d005000075a7 */ /* 0x000ea600080211ff */
[----:B------:R-:W-:Y:S01]  /*2b30*/  LOP3.LUT R12, R12, UR4, RZ, 0x3c, !PT ;  /* 0x000000040c0c7c12 */ /* 0x000fe2000f8e3cff */
[----:B-12---:R-:W-:Y:S07]  /*2b40*/  @!P1 BRA `(.L_x_47) ;  /* 0x0000005c00749947 */ /* 0x006fee0003800000 */
.L_x_156:
[C---:B------:R-:W-:Y:S01]  /*2b50*/  LEA R4, R11.reuse, UR37, 0x4 ;  /* 0x000000250b047c11 */ /* 0x040fe2000f8e20ff */
[----:B-1----:R-:W-:Y:S01]  /*2b60*/  VIADD R0, R0, 0xe0 ;  /* 0x000000e000007836 */ /* 0x002fe20000000000 */
[----:B------:R-:W-:Y:S01]  /*2b70*/  SEL R8, R8, RZ, P0 ;  /* 0x000000ff08087207 */ /* 0x000fe20000000000 */
[----:B------:R-:W-:-:S03]  /*2b80*/  VIADD R11, R11, 0x1 ;  /* 0x000000010b0b7836 */ /* 0x000fc60000000000 */
[----:B------:R-:W1:Y:S01]  /*2b90*/  LDS.128 R4, [R4+0x160] ;  /* 0x0001600004047984 */ /* 0x000e620000000c00 */
[----:B------:R-:W-:Y:S02]  /*2ba0*/  PRMT R0, RZ, 0x654, R0 ;  /* 0x00000654ff007816 */ /* 0x000fe40000000000 */
[C---:B------:R-:W-:Y:S01]  /*2bb0*/  ISETP.NE.AND P1, PT, R11.reuse, 0x2, PT ;  /* 0x000000020b00780c */ /* 0x040fe20003f25270 */
[----:B------:R-:W-:Y:S01]  /*2bc0*/  @!PT LDS RZ, [RZ] ;  /* 0x00000000fffff984 */ /* 0x000fe20000000800 */
[----:B------:R-:W-:Y:S01]  /*2bd0*/  @!PT LDS RZ, [RZ] ;  /* 0x00000000fffff984 */ /* 0x000fe20000000800 */
[----:B------:R-:W-:Y:S01]  /*2be0*/  @!PT LDS RZ, [RZ] ;  /* 0x00000000fffff984 */ /* 0x000fe20000000800 */
[----:B------:R-:W-:Y:S01]  /*2bf0*/  @!PT LDS RZ, [RZ] ;  /* 0x00000000fffff984 */ /* 0x000fe20000000800 */
[----:B------:R2:W-:Y:S06]  /*2c00*/  MEMBAR.ALL.CTA ;  /* 0x0000000000007992 */ /* 0x0005ec0000008000 */
[----:B--2---:R-:W2:Y:S01]  /*2c10*/  FENCE.VIEW.ASYNC.S ;  /* 0x00000000000073c6 */ /* 0x004ea20000000000 */
[----:B------:R-:W-:Y:S01]  /*2c20*/  SEL R11, R11, RZ, P1 ;  /* 0x000000ff0b0b7207 */ /* 0x000fe20000800000 */
[----:B--2---:R2:W-:Y:S01]  /*2c30*/  SYNCS.ARRIVE.TRANS64.RED.A1T0 RZ, [R0+URZ], RZ ;  /* 0x000000ff00ff79a7 */ /* 0x0045e200081004ff */
[----:B-1----:R-:W-:-:S02]  /*2c40*/  LOP3.LUT P3, RZ, R6, 0x1, RZ, 0xc0, !PT ;  /* 0x0000000106ff7812 */ /* 0x002fc4000786c0ff */
[----:B------:R-:W-:-:S04]  /*2c50*/  SEL R5, RZ, 0x1, P1 ;  /* 0x00000001ff057807 */ /* 0x000fc80000800000 */
[----:B------:R-:W-:Y:S02]  /*2c60*/  LOP3.LUT R10, R10, R5, RZ, 0x3c, !PT ;  /* 0x000000050a0a7212 */ /* 0x000fe400078e3cff */
[----:B--2---:R-:W-:-:S04]  /*2c70*/  SEL R0, RZ, 0x1, P0 ;  /* 0x00000001ff007807 */ /* 0x004fc80000000000 */
[----:B------:R-:W-:Y:S01]  /*2c80*/  LOP3.LUT R9, R9, R0, RZ, 0x3c, !PT ;  /* 0x0000000009097212 */ /* 0x000fe200078e3cff */
[----:B------:R-:W-:Y:S06]  /*2c90*/  @P3 BRA `(.L_x_48) ;  /* 0xfffffffc002c3947 */ /* 0x000fec000383ffff */
[----:B------:R-:W-:Y:S01]  /*2ca0*/  ULEA UR5, UR6, UR37, 0x3 ;  /* 0x0000002506057291 */ /* 0x000fe2000f8e18ff */
[----:B------:R-:W-:-:S08]  /*2cb0*/  SHF.L.U32 R3, R12, 0x1f, RZ ;  /* 0x0000001f0c037819 */ /* 0x000fd000000006ff */
[----:B------:R-:W1:Y:S02]  /*2cc0*/  SYNCS.PHASECHK.TRANS64 P0, [UR5+0xe0], R3 ;  /* 0x0000e003ff0075a7 */ /* 0x000e640008001005 */
[----:B-1----:R-:W-:Y:S05]  /*2cd0*/  @P0 BRA `(.L_x_49) ;  /* 0x0000000000080947 */ /* 0x002fea0003800000 */
[----:B------:R-:W1:Y:S02]  /*2ce0*/  SYNCS.PHASECHK.TRANS64.TRYWAIT P0, [UR5+0xe0], R3 ;  /* 0x0000e003ff0075a7 */ /* 0x000e640008001105 */
[----:B-1----:R-:W-:Y:S05]  /*2cf0*/  @!P0 BRA `(.L_x_50) ;  /* 0x0000005c001c8947 */ /* 0x002fea0003800000 */
.L_x_49:
[----:B------:R-:W-:-:S04]  /*2d00*/  UIADD3 UR4, UPT, UPT, UR6, 0x1, URZ ;  /* 0x0000000106047890 */ /* 0x000fc8000fffe0ff */
[----:B------:R-:W-:-:S04]  /*2d10*/  UISETP.NE.AND UP0, UPT, UR4, 0x2, UPT ;  /* 0x000000020400788c */ /* 0x000fc8000bf05270 */
[----:B------:R-:W-:Y:S02]  /*2d20*/  USEL UR7, URZ, 0x1, UP0 ;  /* 0x00000001ff077887 */ /* 0x000fe40008000000 */
[----:B------:R-:W-:-:S04]  /*2d30*/  USEL UR4, UR4, URZ, UP0 ;  /* 0x000000ff04047287 */ /* 0x000fc80008000000 */
[----:B------:R-:W-:Y:S01]  /*2d40*/  ULEA UR4, UR4, UR37, 0x3 ;  /* 0x0000002504047291 */ /* 0x000fe2000f8e18ff */
[----:B-1----:R-:W-:-:S04]  /*2d50*/  LOP3.LUT R3, R12, UR7, RZ, 0x3c, !PT ;  /* 0x000000070c037c12 */ /* 0x002fc8000f8e3cff */
[----:B------:R-:W-:-:S04]  /*2d60*/  SHF.L.U32 R0, R3, 0x1f, RZ ;  /* 0x0000001f03007819 */ /* 0x000fc800000006ff */
[----:B------:R-:W1:Y:S02]  /*2d70*/  SYNCS.PHASECHK.TRANS64 P0, [UR4+0xe0], R0 ;  /* 0x0000e000ff0075a7 */ /* 0x000e640008001004 */
[----:B-1----:R-:W-:Y:S05]  /*2d80*/  @P0 EXIT ;  /* 0x000000000000094d */ /* 0x002fea0003800000 */
[----:B------:R-:W-:Y:S02]  /*2d90*/  SHF.L.U32 R3, R3, 0x1f, RZ ;  /* 0x0000001f03037819 */ /* 0x000fe400000006ff */
[----:B------:R-:W-:-:S07]  /*2da0*/  MOV R0, UR4 ;  /* 0x0000000400007c02 */ /* 0x000fce0008000f00 */
.L_x_51:
[----:B-1----:R1:W2:Y:S02]  /*2db0*/  SYNCS.PHASECHK.TRANS64.TRYWAIT P0, [R0+URZ+0xe0], R3 ;  /* 0x0000e003000075a7 */ /* 0x0022a400080011ff */
[----:B--2---:R-:W-:Y:S05]  /*2dc0*/  @!P0 NANOSLEEP.SYNCS 0x989680 ;  /* 0x009896800000895d */ /* 0x004fea0003900000 */
[----:B------:R-:W2:Y:S02]  /*2dd0*/  @!P0 SYNCS.PHASECHK.TRANS64 P0, [R0+URZ+0xe0], R3 ;  /* 0x0000e003000085a7 */ /* 0x000ea400080010ff */
[----:B--2---:R-:W-:Y:S05]  /*2de0*/  @P0 EXIT ;  /* 0x000000000000094d */ /* 0x004fea0003800000 */
[----:B------:R-:W-:Y:S05]  /*2df0*/  BRA `(.L_x_51) ;  /* 0xfffffffc00ec7947 */ /* 0x000fea000383ffff */
.L_x_44:
[----:B------:R-:W-:-:S09]  /*2e00*/  UISETP.NE.AND UP1, UPT, UR8, URZ, UPT ;  /* 0x000000ff0800728c */ /* 0x000fd2000bf25270 */
[----:B------:R-:W-:Y:S05]  /*2e10*/  BRA.U UP1, `(.L_x_52) ;  /* 0x0000000d01b47547 */ /* 0x000fea000b800000 */
[----:B------:R-:W-:Y:S01]  /*2e20*/  UMOV UR4, 0x40 ;  /* 0x0000004000047882 */ /* 0x000fe20000000000 */
[----:B------:R-:W-:Y:S01]  /*2e30*/  NOP ;  /* 0x0000000000007918 */ /* 0x000fe20000000000 */
[----:B------:R-:W-:Y:S01]  /*2e40*/  ULEA UR4, UR37, UR4, 0x18 ;  /* 0x0000000425047291 */ /* 0x000fe2000f8ec0ff */
[----:B------:R-:W-:Y:S02]  /*2e50*/  UMOV UR5, 0x400 ;  /* 0x0000040000057882 */ /* 0x000fe40000000000 */
[----:B------:R-:W-:-:S06]  /*2e60*/  ULEA UR37, UR37, UR5, 0x18 ;  /* 0x0000000525257291 */ /* 0x000fcc000f8ec0ff */
[----:B------:R-:W1:Y:S02]  /*2e70*/  LDS.U8 R0, [UR4+0x1c] ;  /* 0x00001c04ff007984 */ /* 0x000e640008000000 */
[----:B-1----:R-:W-:-:S13]  /*2e80*/  ISETP.NE.AND P0, PT, R0, RZ, PT ;  /* 0x000000ff0000720c */ /* 0x002fda0003f05270 */
[----:B------:R-:W-:Y:S05]  /*2e90*/  @P0 BRA `(.L_x_53) ;  /* 0x0000000000580947 */ /* 0x000fea0003800000 */
[----:B------:R-:W-:-:S13]  /*2ea0*/  ELECT P0, URZ, PT ;  /* 0x0000000000ff782f */ /* 0x000fda0003800000 */
[----:B------:R-:W-:Y:S05]  /*2eb0*/  @!P0 BRA `(.L_x_54) ;  /* 0x0000000000608947 */ /* 0x000fea0003800000 */
[----:B------:R-:W-:Y:S01]  /*2ec0*/  UMOV UR5, 0x10 ;  /* 0x0000001000057882 */ /* 0x000fe20000000000 */
[----:B------:R-:W-:Y:S01]  /*2ed0*/  HFMA2 R0, -RZ, RZ, 0, 5.9604644775390625e-08 ;  /* 0x00000001ff007431 */ /* 0x000fe200000001ff */
[----:B------:R-:W-:-:S03]  /*2ee0*/  MOV R2, 0xffff ;  /* 0x0000ffff00027802 */ /* 0x000fc60000000f00 */
[----:B------:R-:W-:Y:S04]  /*2ef0*/  DEPBAR.LE SB1, 0x36 ;  /* 0x00009d800000791a */ /* 0x000fe80000000000 */
[----:B------:R-:W1:Y:S02]  /*2f00*/  UTCATOMSWS.FIND_AND_SET.ALIGN UP0, UR5, UR5 ;  /* 0x00000005000575e3 */ /* 0x000e640008000800 */
[----:B-1----:R-:W-:Y:S01]  /*2f10*/  MOV R3, UR5 ;  /* 0x0000000500037c02 */ /* 0x002fe20008000f00 */
[----:B------:R-:W-:Y:S06]  /*2f20*/  BRA.U UP0, `(.L_x_55) ;  /* 0x0000000100187547 */ /* 0x000fec000b800000 */
.L_x_56:
[----:B------:R-:W-:Y:S05]  /*2f30*/  NANOSLEEP 0x64 ;  /* 0x000000640000795d */ /* 0x000fea0003800000 */
[----:B------:R-:W-:-:S05]  /*2f40*/  UMOV UR5, 0x10 ;  /* 0x0000001000057882 */ /* 0x000fca0000000000 */
[----:B------:R-:W-:Y:S04]  /*2f50*/  DEPBAR.LE SB1, 0x36 ;  /* 0x00009d800000791a */ /* 0x000fe80000000000 */
[----:B------:R-:W1:Y:S02]  /*2f60*/  UTCATOMSWS.FIND_AND_SET.ALIGN UP0, UR5, UR5 ;  /* 0x00000005000575e3 */ /* 0x000e640008000800 */
[----:B-1----:R-:W-:Y:S01]  /*2f70*/  MOV R3, UR5 ;  /* 0x0000000500037c02 */ /* 0x002fe20008000f00 */
[----:B------:R-:W-:Y:S05]  /*2f80*/  BRA.U !UP0, `(.L_x_56) ;  /* 0xfffffffd08e87547 */ /* 0x000fea000b83ffff */
.L_x_55:
[-C--:B------:R-:W-:Y:S02]  /*2f90*/  SHF.L.U32 R2, R2, R3.reuse, RZ ;  /* 0x0000000302027219 */ /* 0x080fe400000006ff */
[----:B------:R-:W-:Y:S01]  /*2fa0*/  SHF.L.U32 R0, R0, R3, RZ ;  /* 0x0000000300007219 */ /* 0x000fe200000006ff */
[----:B------:R-:W-:Y:S02]  /*2fb0*/  IMAD.SHL.U32 R3, R3, 0x20, RZ ;  /* 0x0000002003037824 */ /* 0x000fe400078e00ff */
[----:B------:R1:W-:Y:S04]  /*2fc0*/  ATOMS.OR RZ, [UR4+0x14], R2 ;  /* 0x00001402ffff798c */ /* 0x0003e8000b000004 */
[----:B------:R1:W-:Y:S04]  /*2fd0*/  ATOMS.OR RZ, [UR4+0x18], R0 ;  /* 0x00001800ffff798c */ /* 0x0003e8000b000004 */
[----:B------:R1:W-:Y:S01]  /*2fe0*/  STS [UR37+0x180], R3 ;  /* 0x00018003ff007988 */ /* 0x0003e20008000825 */
[----:B------:R-:W-:Y:S05]  /*2ff0*/  BRA `(.L_x_54) ;  /* 0x0000000000107947 */ /* 0x000fea0003800000 */
.L_x_53:
[----:B------:R-:W-:Y:S02]  /*3000*/  MOV R0, 0xffffffff ;  /* 0xffffffff00007802 */ /* 0x000fe40000000f00 */
[----:B------:R-:W-:-:S03]  /*3010*/  MOV R2, 0x3040 ;  /* 0x0000304000027802 */ /* 0x000fc60000000f00 */
[----:B------:R1:W-:Y:S04]  /*3020*/  STS [UR37+0x180], R0 ;  /* 0x00018000ff007988 */ /* 0x0003e80008000825 */
[----:B-1-3-5:R-:W-:Y:S05]  /*3030*/  CALL.REL.NOINC `($__internal_1_$__cuda_sm10x_tcgen05_guardrail_trap_phase_invalid_during_alloc) ;  /* 0x0000006000647944 */ /* 0x02afea0003c00000 */
.L_x_54:
[----:B------:R-:W-:Y:S05]  /*3040*/  WARPSYNC.ALL ;  /* 0x0000000000007948 */ /* 0x000fea0003800000 */
[----:B------:R-:W2:Y:S01]  /*3050*/  S2UR UR5, SR_CgaCtaId ;  /* 0x00000000000579c3 */ /* 0x000ea20000008800 */
[----:B------:R-:W-:Y:S01]  /*3060*/  UMOV UR4, 0x400 ;  /* 0x0000040000047882 */ /* 0x000fe20000000000 */
[----:B------:R-:W-:-:S06]  /*3070*/  NOP ;  /* 0x0000000000007918 */ /* 0x000fcc0000000000 */
[----:B------:R-:W-:Y:S06]  /*3080*/  BAR.ARV 0x6, 0xa0 ;  /* 0x0182800000007b1d */ /* 0x000fec0000002000 */
[----:B------:R-:W4:Y:S01]  /*3090*/  LDCU UR7, c[0x0][0x38c] ;  /* 0x00007180ff0777ac */ /* 0x000f220008000800 */
[----:B------:R-:W-:Y:S01]  /*30a0*/  IMAD.MOV.U32 R11, RZ, RZ, 0x1 ;  /* 0x00000001ff0b7424 */ /* 0x000fe200078e00ff */
[----:B------:R-:W-:Y:S01]  /*30b0*/  CS2R R8, SRZ ;  /* 0x0000000000087805 */ /* 0x000fe2000001ff00 */
[----:B------:R-:W-:Y:S01]  /*30c0*/  IMAD.MOV.U32 R10, RZ, RZ, RZ ;  /* 0x000000ffff0a7224 */ /* 0x000fe200078e00ff */
[----:B------:R-:W3:Y:S01]  /*30d0*/  LDCU UR6, c[0x0][0x38c] ;  /* 0x00007180ff0677ac */ /* 0x000ee20008000800 */
[----:B------:R-:W-:Y:S01]  /*30e0*/  UMOV UR15, URZ ;  /* 0x000000ff000f7c82 */ /* 0x000fe20008000000 */
[----:B------:R-:W-:Y:S01]  /*30f0*/  UMOV UR14, URZ ;  /* 0x000000ff000e7c82 */ /* 0x000fe20008000000 */
[----:B--2---:R-:W-:Y:S01]  /*3100*/  ULEA UR5, UR5, UR4, 0x18 ;  /* 0x0000000405057291 */ /* 0x004fe2000f8ec0ff */
[----:B------:R-:W-:Y:S01]  /*3110*/  UMOV UR24, 0x0 ;  /* 0x0000000000187882 */ /* 0x000fe20000000000 */
[----:B------:R-:W-:-:S02]  /*3120*/  UMOV UR25, 0x8110910 ;  /* 0x0811091000197882 */ /* 0x000fc40000000000 */
[----:B------:R-:W-:Y:S02]  /*3130*/  UIADD3 UR10, UPT, UPT, UR5, 0x8400, URZ ;  /* 0x00008400050a7890 */ /* 0x000fe4000fffe0ff */
[----:B------:R-:W-:Y:S02]  /*3140*/  UIADD3 UR11, UPT, UPT, UR5, 0x28400, URZ ;  /* 0x00028400050b7890 */ /* 0x000fe4000fffe0ff */
[----:B----4-:R-:W-:Y:S01]  /*3150*/  UIADD3 UR7, UPT, UPT, UR7, 0x1f, URZ ;  /* 0x0000001f07077890 */ /* 0x010fe2000fffe0ff */
[----:B-1----:R-:W1:Y:S01]  /*3160*/  LDS R0, [UR5+0x180] ;  /* 0x00018005ff007984 */ /* 0x002e620008000800 */
[----:B------:R-:W-:Y:S02]  /*3170*/  USHF.R.U32.HI UR10, URZ, 0x4, UR10 ;  /* 0x00000004ff0a7899 */ /* 0x000fe4000801160a */
[----:B------:R-:W-:Y:S02]  /*3180*/  USHF.R.S32.HI UR4, URZ, 0x1f, UR7 ;  /* 0x0000001fff047899 */ /* 0x000fe40008011407 */
[----:B------:R-:W-:-:S02]  /*3190*/  USHF.R.U32.HI UR11, URZ, 0x4, UR11 ;  /* 0x00000004ff0b7899 */ /* 0x000fc4000801160b */
[----:B------:R-:W-:Y:S02]  /*31a0*/  ULEA.HI UR4, UR4, UR7, URZ, 0x5 ;  /* 0x0000000704047291 */ /* 0x000fe4000f8f28ff */
[----:B------:R-:W-:Y:S02]  /*31b0*/  ULOP3.LUT UR10, UR10, 0x3fff, URZ, 0xc0, !UPT ;  /* 0x00003fff0a0a7892 */ /* 0x000fe4000f8ec0ff */
[----:B------:R-:W-:Y:S02]  /*31c0*/  USHF.R.S32.HI UR4, URZ, 0x5, UR4 ;  /* 0x00000005ff047899 */ /* 0x000fe40008011404 */
[----:B------:R-:W-:Y:S02]  /*31d0*/  ULOP3.LUT UR11, UR11, 0x3fff, URZ, 0xc0, !UPT ;  /* 0x00003fff0b0b7892 */ /* 0x000fe4000f8ec0ff */
[----:B------:R-:W-:Y:S01]  /*31e0*/  UISETP.LT.AND UP0, UPT, UR4, 0x1, UPT ;  /* 0x000000010400788c */ /* 0x000fe2000bf01270 */
[----:B------:R-:W-:Y:S01]  /*31f0*/  UMOV UR22, 0x0 ;  /* 0x0000000000167882 */ /* 0x000fe20000000000 */
[----:B------:R-:W-:-:S02]  /*3200*/  UMOV UR23, 0x8110910 ;  /* 0x0811091000177882 */ /* 0x000fc40000000000 */
[----:B------:R-:W-:Y:S02]  /*3210*/  USEL UR9, UR4, 0x1, !UP0 ;  /* 0x0000000104097887 */ /* 0x000fe4000c000000 */
[----:B------:R-:W-:Y:S02]  /*3220*/  ULOP3.LUT UR10, UR10, 0x10000, URZ, 0xfc, !UPT ;  /* 0x000100000a0a7892 */ /* 0x000fe4000f8efcff */
[----:B------:R-:W-:Y:S02]  /*3230*/  ULOP3.LUT UR11, UR11, 0x1000000, URZ, 0xfc, !UPT ;  /* 0x010000000b0b7892 */ /* 0x000fe4000f8efcff */
[----:B------:R-:W-:Y:S02]  /*3240*/  UIADD3 UR9, UPT, UPT, -UR9, URZ, URZ ;  /* 0x000000ff09097290 */ /* 0x000fe4000fffe1ff */
[----:B---3--:R-:W-:Y:S01]  /*3250*/  UISETP.GE.AND UP3, UPT, UR6, 0x1, UPT ;  /* 0x000000010600788c */ /* 0x008fe2000bf66270 */
[----:B------:R-:W-:Y:S01]  /*3260*/  UMOV UR20, 0x0 ;  /* 0x0000000000147882 */ /* 0x000fe20000000000 */
[----:B------:R-:W-:Y:S01]  /*3270*/  UMOV UR21, 0x8110910 ;  /* 0x0811091000157882 */ /* 0x000fe20000000000 */
[----:B------:R-:W-:Y:S01]  /*3280*/  UMOV UR18, 0x0 ;  /* 0x0000000000127882 */ /* 0x000fe20000000000 */
[----:B------:R-:W-:Y:S01]  /*3290*/  UMOV UR19, 0x8110910 ;  /* 0x0811091000137882 */ /* 0x000fe20000000000 */
[----:B-1----:R-:W-:-:S15]  /*32a0*/  R2UR UR16, R0 ;  /* 0x00000000001072ca */ /* 0x002fde00000e0000 */
.L_x_63:
[----:B------:R-:W-:Y:S02]  /*32b0*/  LEA R0, R10, UR5, 0x3 ;  /* 0x000000050a007c11 */ /* 0x000fe4000f8e18ff */
[----:B------:R-:W-:Y:S02]  /*32c0*/  SHF.L.U32 R5, R9, 0x1f, RZ ;  /* 0x0000001f09057819 */ /* 0x000fe400000006ff */
[----:B------:R-:W-:Y:S01]  /*32d0*/  PLOP3.LUT P0, PT, PT, PT, UP3, 0x80, 0x8 ;  /* 0x000000000008781c */ /* 0x000fe20003f0f038 */
[----:B------:R-:W-:Y:S01]  /*32e0*/  VIADD R3, R0, 0xe0 ;  /* 0x000000e000037836 */ /* 0x000fe20000000000 */
[----:B-1----:R-:W1:Y:S02]  /*32f0*/  SYNCS.PHASECHK.TRANS64.TRYWAIT P1, [R0+URZ+0xd0], R5 ;  /* 0x0000d005000075a7 */ /* 0x002e6400080211ff */
[----:B-1-3--:R-:W-:Y:S09]  /*3300*/  @!P1 BRA `(.L_x_57) ;  /* 0x0000005400b09947 */ /* 0x00aff20003800000 */
.L_x_158:
[----:B------:R-:W-:Y:S01]  /*3310*/  LEA R4, R10, UR5, 0x4 ;  /* 0x000000050a047c11 */ /* 0x000fe2000f8e20ff */
[----:B------:R-:W-:Y:S01]  /*3320*/  @UP3 ULEA UR6, UR14, UR5, 0x3 ;  /* 0x000000050e063291 */ /* 0x000fe2000f8e18ff */
[----:B------:R-:W-:Y:S01]  /*3330*/  PLOP3.LUT P2, PT, PT, PT, PT, 0x80, 0x8 ;  /* 0x000000000008781c */ /* 0x000fe20003f4f070 */
[----:B------:R-:W-:Y:S01]  /*3340*/  ULEA UR7, UR15, UR5, 0x3 ;  /* 0x000000050f077291 */ /* 0x000fe2000f8e18ff */
[----:B------:R-:W-:Y:S01]  /*3350*/  PRMT R3, RZ, 0x654, R3 ;  /* 0x00000654ff037816 */ /* 0x000fe20000000003 */
[----:B------:R-:W-:Y:S01]  /*3360*/  ULEA UR8, UR15, UR16, 0x6 ;  /* 0x000000100f087291 */ /* 0x000fe2000f8e30ff */
[----:B-1----:R-:W1:Y:S01]  /*3370*/  LDS.128 R4, [R4+0x160] ;  /* 0x0001600004047984 */ /* 0x002e620000000c00 */
[----:B------:R-:W-:Y:S02]  /*3380*/  @P0 SHF.L.U32 R2, R8, 0x1f, RZ ;  /* 0x0000001f08020819 */ /* 0x000fe400000006ff */
[----:B------:R-:W-:Y:S01]  /*3390*/  SHF.L.U32 R0, R11, 0x1f, RZ ;  /* 0x0000001f0b007819 */ /* 0x000fe200000006ff */
[----:B------:R-:W-:Y:S01]  /*33a0*/  @!PT LDS RZ, [RZ] ;  /* 0x00000000fffff984 */ /* 0x000fe20000000800 */
[----:B------:R-:W-:Y:S01]  /*33b0*/  @!PT LDS RZ, [RZ] ;  /* 0x00000000fffff984 */ /* 0x000fe20000000800 */
[----:B------:R-:W-:Y:S01]  /*33c0*/  @!PT LDS RZ, [RZ] ;  /* 0x00000000fffff984 */ /* 0x000fe20000000800 */
[----:B------:R-:W-:Y:S01]  /*33d0*/  @!PT LDS RZ, [RZ] ;  /* 0x00000000fffff984 */ /* 0x000fe20000000800 */
[----:B------:R2:W-:Y:S06]  /*33e0*/  MEMBAR.ALL.CTA ;  /* 0x0000000000007992 */ /* 0x0005ec0000008000 */
[----:B--2---:R-:W2:Y:S02]  /*33f0*/  FENCE.VIEW.ASYNC.S ;  /* 0x00000000000073c6 */ /* 0x004ea40000000000 */
[----:B--2---:R2:W-:Y:S01]  /*3400*/  SYNCS.ARRIVE.TRANS64.RED.A1T0 RZ, [R3+URZ], RZ ;  /* 0x000000ff03ff79a7 */ /* 0x0045e200081004ff */
[----:B------:R2:W3:Y:S01]  /*3410*/  @P0 SYNCS.PHASECHK.TRANS64.TRYWAIT P2, [UR6], R2 ;  /* 0x00000002ff0005a7 */ /* 0x0004e20008041106 */
[----:B-1----:R-:W-:Y:S01]  /*3420*/  LOP3.LUT P1, RZ, R6, 0x1, RZ, 0xc0, !PT ;  /* 0x0000000106ff7812 */ /* 0x002fe2000782c0ff */
[----:B------:R-:W1:Y:S02]  /*3430*/  SYNCS.PHASECHK.TRANS64.TRYWAIT P0, [UR7+0x110], R0 ;  /* 0x00011000ff0075a7 */ /* 0x000e640008001107 */
[----:B-123--:R-:W-:Y:S10]  /*3440*/  @!P0 BRA `(.L_x_58) ;  /* 0x0000005400748947 */ /* 0x00eff40003800000 */
.L_x_160:
[----:B------:R-:W-:Y:S01]  /*3450*/  IADD3 R10, PT, PT, R10, 0x1, RZ ;  /* 0x000000010a0a7810 */ /* 0x000fe20007ffe0ff */
[----:B------:R-:W-:Y:S06]  /*3460*/  BRA.U !UP3, `(.L_x_59) ;  /* 0x000000010bc07547 */ /* 0x000fec000b800000 */
[----:B------:R-:W-:Y:S01]  /*3470*/  UPLOP3.LUT UP4, UPT, UPT, UPT, UPT, 0x40, 0x4 ;  /* 0x000000000004789c */ /* 0x000fe20003f8e870 */
[----:B------:R-:W-:Y:S01]  /*3480*/  UMOV UR13, UR9 ;  /* 0x00000009000d7c82 */ /* 0x000fe20008000000 */
[----:B------:R-:W-:Y:S01]  /*3490*/  UMOV UR12, UR4 ;  /* 0x00000004000c7c82 */ /* 0x000fe20008000000 */
[----:B------:R-:W-:-:S08]  /*34a0*/  UMOV UR17, UR14 ;  /* 0x0000000e00117c82 */ /* 0x000fd00008000000 */
.L_x_62:
[----:B------:R-:W-:Y:S02]  /*34b0*/  UIADD3 UR13, UPT, UPT, UR13, 0x1, URZ ;  /* 0x000000010d0d7890 */ /* 0x000fe4000fffe0ff */
[----:B--2---:R-:W-:Y:S02]  /*34c0*/  ULEA UR6, UR17, UR5, 0x3 ;  /* 0x0000000511067291 */ /* 0x004fe4000f8e18ff */
[----:B------:R-:W-:Y:S01]  /*34d0*/  UISETP.NE.AND UP0, UPT, UR13, URZ, UPT ;  /* 0x000000ff0d00728c */ /* 0x000fe2000bf05270 */
[----:B---3--:R-:W-:Y:S10]  /*34e0*/  @P2 BRA `(.L_x_60) ;  /* 0x00000000000c2947 */ /* 0x008ff40003800000 */
[----:B-1----:R-:W-:Y:S04]  /*34f0*/  SHF.L.U32 R3, R8, 0x1f, RZ ;  /* 0x0000001f08037819 */ /* 0x002fe800000006ff */
[----:B------:R-:W1:Y:S02]  /*3500*/  SYNCS.PHASECHK.TRANS64.TRYWAIT P0, [UR6], R3 ;  /* 0x00000003ff0075a7 */ /* 0x000e640008001106 */
[----:B-1----:R-:W-:Y:S05]  /*3510*/  @!P0 BRA `(.L_x_61) ;  /* 0x0000005400588947 */ /* 0x002fea0003800000 */
.L_x_60:
[----:B------:R-:W-:Y:S01]  /*3520*/  UISETP.NE.AND UP1, UPT, UR12, 0x1, UPT ;  /* 0x000000010c00788c */ /* 0x000fe2000bf25270 */
[----:B------:R-:W-:Y:S01]  /*3530*/  PLOP3.LUT P2, PT, PT, PT, PT, 0x80, 0x8 ;  /* 0x000000000008781c */ /* 0x000fe20003f4f070 */
[----:B------:R-:W-:Y:S02]  /*3540*/  UIADD3 UR14, UPT, UPT, UR17, 0x1, URZ ;  /* 0x00000001110e7890 */ /* 0x000fe4000fffe0ff */
[----:B------:R-:W-:Y:S02]  /*3550*/  ULEA UR28, UR17, UR11, 0x9 ;  /* 0x0000000b111c7291 */ /* 0x000fe4000f8e48ff */
[----:B------:R-:W-:Y:S01]  /*3560*/  UISETP.NE.AND UP2, UPT, UR14, 0x8, UPT ;  /* 0x000000080e00788c */ /* 0x000fe2000bf45270 */
[----:B------:R-:W-:Y:S01]  /*3570*/  PLOP3.LUT P0, PT, PT, PT, UP1, 0x80, 0x8 ;  /* 0x000000000008781c */ /* 0x000fe20003f0f018 */
[----:B------:R-:W-:Y:S02]  /*3580*/  UIADD3 UR40, UPT, UPT, UR28, 0x40, URZ ;  /* 0x000000401c287890 */ /* 0x000fe4000fffe0ff */
[----:B------:R-:W-:Y:S02]  /*3590*/  USEL UR27, URZ, 0x1, UP2 ;  /* 0x00000001ff1b7887 */ /* 0x000fe40009000000 */
[----:B------:R-:W-:Y:S02]  /*35a0*/  USEL UR14, UR14, URZ, UP2 ;  /* 0x000000ff0e0e7287 */ /* 0x000fe40009000000 */
[----:B------:R-:W-:Y:S02]  /*35b0*/  UIADD3 UR36, UPT, UPT, UR28, 0x80, URZ ;  /* 0x000000801c247890 */ /* 0x000fe4000fffe0ff */
[----:B------:R-:W-:Y:S01]  /*35c0*/  @UP1 ULEA UR26, UR14, UR5, 0x3 ;  /* 0x000000050e1a1291 */ /* 0x000fe2000f8e18ff */
[----:B------:R-:W-:Y:S01]  /*35d0*/  LOP3.LUT R8, R8, UR27, RZ, 0x3c, !PT ;  /* 0x0000001b08087c12 */ /* 0x000fe2000f8e3cff */
[----:B------:R-:W-:Y:S02]  /*35e0*/  UIADD3 UR32, UPT, UPT, UR28, 0xc0, URZ ;  /* 0x000000c01c207890 */ /* 0x000fe4000fffe0ff */
[----:B------:R-:W-:Y:S01]  /*35f0*/  UIADD3 UR6, UPT, UPT, UR6, 0x40, URZ ;  /* 0x0000004006067890 */ /* 0x000fe2000fffe0ff */
[----:B-1----:R-:W-:Y:S01]  /*3600*/  @P0 SHF.L.U32 R0, R8, 0x1f, RZ ;  /* 0x0000001f08000819 */ /* 0x002fe200000006ff */
[----:B------:R-:W-:Y:S01]  /*3610*/  UIADD3 UR12, UPT, UPT, UR12, -0x1, URZ ;  /* 0xffffffff0c0c7890 */ /* 0x000fe2000fffe0ff */
[----:B------:R-:W-:Y:S02]  /*3620*/  UMOV UR29, 0x20004020 ;  /* 0x20004020001d7882 */ /* 0x000fe40000000000 */
[----:B------:R2:W3:Y:S01]  /*3630*/  @P0 SYNCS.PHASECHK.TRANS64.TRYWAIT P2, [UR26], R0 ;  /* 0x00000000ff0005a7 */ /* 0x0004e2000804111a */
[----:B------:R-:W-:Y:S01]  /*3640*/  ULEA UR26, UR17, UR10, 0xa ;  /* 0x0000000a111a7291 */ /* 0x000fe2000f8e50ff */
[----:B------:R-:W-:Y:S01]  /*3650*/  UMOV UR27, 0x40004040 ;  /* 0x40004040001b7882 */ /* 0x000fe20000000000 */
[----:B------:R-:W-:Y:S02]  /*3660*/  UMOV UR41, 0x20004020 ;  /* 0x2000402000297882 */ /* 0x000fe40000000000 */
[----:B------:R-:W-:Y:S02]  /*3670*/  UIADD3 UR38, UPT, UPT, UR26, 0x2, URZ ;  /* 0x000000021a267890 */ /* 0x000fe4000fffe0ff */
[----:B------:R-:W-:Y:S02]  /*3680*/  UIADD3 UR34, UPT, UPT, UR26, 0x4, URZ ;  /* 0x000000041a227890 */ /* 0x000fe4000fffe0ff */
[----:B------:R-:W-:Y:S01]  /*3690*/  UIADD3 UR30, UPT, UPT, UR26, 0x6, URZ ;  /* 0x000000061a1e7890 */ /* 0x000fe2000fffe0ff */
[----:B------:R2:W-:Y:S01]  /*36a0*/  UTCHMMA gdesc[UR26], gdesc[UR28], tmem[UR8], tmem[UR24], idesc[UR25], UP4 ;  /* 0x00ff181c1a0075ea */ /* 0x0005e2000a000008 */
[----:B------:R-:W-:Y:S01]  /*36b0*/  UPLOP3.LUT UP4, UPT, UPT, UPT, UPT, 0x80, 0x8 ;  /* 0x000000000008789c */ /* 0x000fe20003f8f070 */
[----:B------:R-:W-:Y:S01]  /*36c0*/  UMOV UR39, 0x40004040 ;  /* 0x4000404000277882 */ /* 0x000fe20000000000 */
[----:B------:R-:W-:Y:S01]  /*36d0*/  UMOV UR37, 0x20004020 ;  /* 0x2000402000257882 */ /* 0x000fe20000000000 */
[----:B------:R2:W-:Y:S01]  /*36e0*/  UTCHMMA gdesc[UR38], gdesc[UR40], tmem[UR8], tmem[UR22], idesc[UR23], UPT ;  /* 0x00ff1628260075ea */ /* 0x0005e2000b800008 */
[----:B------:R-:W-:Y:S01]  /*36f0*/  UMOV UR35, 0x40004040 ;  /* 0x4000404000237882 */ /* 0x000fe20000000000 */
[----:B------:R-:W-:Y:S01]  /*3700*/  UMOV UR33, 0x20004020 ;  /* 0x2000402000217882 */ /* 0x000fe20000000000 */
[----:B------:R-:W-:Y:S01]  /*3710*/  UMOV UR31, 0x40004040 ;  /* 0x40004040001f7882 */ /* 0x000fe20000000000 */
[----:B------:R2:W-:Y:S01]  /*3720*/  UTCHMMA gdesc[UR34], gdesc[UR36], tmem[UR8], tmem[UR20], idesc[UR21], UPT ;  /* 0x00ff1424220075ea */ /* 0x0005e2000b800008 */
[----:B------:R2:W-:Y:S01]  /*3730*/  UTCHMMA gdesc[UR30], gdesc[UR32], tmem[UR8], tmem[UR18], idesc[UR19], UPT ;  /* 0x00ff12201e0075ea */ /* 0x0005e2000b800008 */
[----:B------:R2:W-:Y:S01]  /*3740*/  UTCBAR [UR6], URZ ;  /* 0x000000ff060073e9 */ /* 0x0005e200080000ff */
[----:B------:R-:W-:Y:S01]  /*3750*/  UMOV UR17, UR14 ;  /* 0x0000000e00117c82 */ /* 0x000fe20008000000 */
[----:B------:R-:W-:Y:S05]  /*3760*/  BRA.U UP0, `(.L_x_62) ;  /* 0xfffffffd00507547 */ /* 0x000fea000b83ffff */
.L_x_59:
[----:B------:R-:W-:Y:S01]  /*3770*/  UIADD3 UR15, UPT, UPT, UR15, 0x1, URZ ;  /* 0x000000010f0f7890 */ /* 0x000fe2000fffe0ff */
[C---:B------:R-:W-:Y:S01]  /*3780*/  ISETP.NE.AND P0, PT, R10.reuse, 0x2, PT ;  /* 0x000000020a00780c */ /* 0x040fe20003f05270 */
[----:B------:R-:W-:Y:S02]  /*3790*/  UIADD3 UR7, UPT, UPT, UR7, 0xf0, URZ ;  /* 0x000000f007077890 */ /* 0x000fe4000fffe0ff */
[----:B------:R-:W-:Y:S01]  /*37a0*/  UISETP.NE.AND UP0, UPT, UR15, 0x4, UPT ;  /* 0x000000040f00788c */ /* 0x000fe2000bf05270 */
[----:B-12---:R-:W-:Y:S02]  /*37b0*/  SEL R0, RZ, 0x1, P0 ;  /* 0x00000001ff007807 */ /* 0x006fe40000000000 */
[----:B------:R-:W-:Y:S01]  /*37c0*/  SEL R10, R10, RZ, P0 ;  /* 0x000000ff0a0a7207 */ /* 0x000fe20000000000 */
[----:B------:R-:W-:Y:S01]  /*37d0*/  USEL UR6, URZ, 0x1, UP0 ;  /* 0x00000001ff067887 */ /* 0x000fe20008000000 */
[----:B------:R-:W-:Y:S01]  /*37e0*/  LOP3.LUT R9, R9, R0, RZ, 0x3c, !PT ;  /* 0x0000000009097212 */ /* 0x000fe200078e3cff */
[----:B------:R-:W-:Y:S01]  /*37f0*/  USEL UR15, UR15, URZ, UP0 ;  /* 0x000000ff0f0f7287 */ /* 0x000fe20008000000 */
[----:B------:R1:W-:Y:S03]  /*3800*/  UTCBAR [UR7], URZ ;  /* 0x000000ff070073e9 */ /* 0x0003e600080000ff */
[----:B------:R-:W-:Y:S01]  /*3810*/  LOP3.LUT R11, R11, UR6, RZ, 0x3c, !PT ;  /* 0x000000060b0b7c12 */ /* 0x000fe2000f8e3cff */
[----:B------:R-:W-:Y:S07]  /*3820*/  @P1 BRA `(.L_x_63) ;  /* 0xfffffff800a01947 */ /* 0x000fee000383ffff */
[----:B------:R-:W2:Y:S01]  /*3830*/  S2UR UR4, SR_CgaCtaId ;  /* 0x00000000000479c3 */ /* 0x000ea20000008800 */
[----:B------:R-:W-:Y:S01]  /*3840*/  ELECT P0, URZ, PT ;  /* 0x0000000000ff782f */ /* 0x000fe20003800000 */
[----:B------:R-:W-:Y:S01]  /*3850*/  IMAD.MOV.U32 R0, RZ, RZ, 0x1 ;  /* 0x00000001ff007424 */ /* 0x000fe200078e00ff */
[----:B------:R-:W-:Y:S01]  /*3860*/  UIADD3 UR5, UPT, UPT, UR5, 0x110, URZ ;  /* 0x0000011005057890 */ /* 0x000fe2000fffe0ff */
[----:B------:R-:W-:Y:S01]  /*3870*/  SHF.L.U32 R3, R11, 0x1f, RZ ;  /* 0x0000001f0b037819 */ /* 0x000fe200000006ff */
[----:B------:R-:W-:-:S03]  /*3880*/  UMOV UR6, 0x40 ;  /* 0x0000004000067882 */ /* 0x000fc60000000000 */
[----:B------:R-:W-:Y:S01]  /*3890*/  UVIRTCOUNT.DEALLOC.SMPOOL 0x80 ;  /* 0x000000800000784c */ /* 0x000fe20000000000 */
[----:B--2---:R-:W-:Y:S02]  /*38a0*/  ULEA UR4, UR4, UR6, 0x18 ;  /* 0x0000000604047291 */ /* 0x004fe4000f8ec0ff */
[----:B------:R-:W-:-:S07]  /*38b0*/  ULEA UR6, UR15, UR5, 0x3 ;  /* 0x000000050f067291 */ /* 0x000fce000f8e18ff */
[----:B------:R2:W-:Y:S02]  /*38c0*/  @P0 STS.U8 [UR4+0x1c], R0 ;  /* 0x00001c00ff000988 */ /* 0x0005e40008000004 */
[----:B------:R-:W4:Y:S02]  /*38d0*/  SYNCS.PHASECHK.TRANS64.TRYWAIT P0, [UR6], R3 ;  /* 0x00000003ff0075a7 */ /* 0x000f240008001106 */
[----:B--2-4-:R-:W-:Y:S05]  /*38e0*/  @!P0 BRA `(.L_x_64) ;  /* 0x00000050007c8947 */ /* 0x014fea0003800000 */
.L_x_163:
[----:B-1----:R-:W-:-:S04]  /*38f0*/  UIADD3 UR7, UPT, UPT, UR15, 0x1, URZ ;  /* 0x000000010f077890 */ /* 0x002fc8000fffe0ff */
[----:B------:R-:W-:-:S04]  /*3900*/  UISETP.NE.AND UP0, UPT, UR7, 0x4, UPT ;  /* 0x000000040700788c */ /* 0x000fc8000bf05270 */
[----:B------:R-:W-:Y:S02]  /*3910*/  USEL UR8, URZ, 0x1, UP0 ;  /* 0x00000001ff087887 */ /* 0x000fe40008000000 */
[----:B------:R-:W-:-:S04]  /*3920*/  USEL UR7, UR7, URZ, UP0 ;  /* 0x000000ff07077287 */ /* 0x000fc80008000000 */
[----:B------:R-:W-:Y:S01]  /*3930*/  ULEA UR6, UR7, UR5, 0x3 ;  /* 0x0000000507067291 */ /* 0x000fe2000f8e18ff */
[----:B------:R-:W-:-:S04]  /*3940*/  LOP3.LUT R2, R11, UR8, RZ, 0x3c, !PT ;  /* 0x000000080b027c12 */ /* 0x000fc8000f8e3cff */
[----:B--2---:R-:W-:-:S04]  /*3950*/  SHF.L.U32 R3, R2, 0x1f, RZ ;  /* 0x0000001f02037819 */ /* 0x004fc800000006ff */
[----:B------:R-:W1:Y:S02]  /*3960*/  SYNCS.PHASECHK.TRANS64.TRYWAIT P0, [UR6], R3 ;  /* 0x00000003ff0075a7 */ /* 0x000e640008001106 */
[----:B-1----:R-:W-:Y:S05]  /*3970*/  @!P0 BRA `(.L_x_65) ;  /* 0x0000005000708947 */ /* 0x002fea0003800000 */
.L_x_165:
        /* <DEDUP_REMOVED lines=9> */
.L_x_167:
[----:B------:R-:W-:-:S04]  /*3a10*/  UIADD3 UR7, UPT, UPT, UR7, 0x1, URZ ;  /* 0x0000000107077890 */ /* 0x000fc8000fffe0ff */
[----:B------:R-:W-:-:S04]  /*3a20*/  UISETP.NE.AND UP0, UPT, UR7, 0x4, UPT ;  /* 0x000000040700788c */ /* 0x000fc8000bf05270 */
[----:B------:R-:W-:Y:S02]  /*3a30*/  USEL UR6, URZ, 0x1, UP0 ;  /* 0x00000001ff067887 */ /* 0x000fe40008000000 */
[----:B------:R-:W-:-:S04]  /*3a40*/  USEL UR7, UR7, URZ, UP0 ;  /* 0x000000ff07077287 */ /* 0x000fc80008000000 */
[----:B------:R-:W-:Y:S01]  /*3a50*/  ULEA UR7, UR7, UR5, 0x3 ;  /* 0x0000000507077291 */ /* 0x000fe2000f8e18ff */
[----:B-1----:R-:W-:-:S04]  /*3a60*/  LOP3.LUT R3, R2, UR6, RZ, 0x3c, !PT ;  /* 0x0000000602037c12 */ /* 0x002fc8000f8e3cff */
[----:B------:R-:W-:-:S04]  /*3a70*/  SHF.L.U32 R3, R3, 0x1f, RZ ;  /* 0x0000001f03037819 */ /* 0x000fc800000006ff */
[----:B------:R-:W1:Y:S02]  /*3a80*/  SYNCS.PHASECHK.TRANS64.TRYWAIT P0, [UR7], R3 ;  /* 0x00000003ff0075a7 */ /* 0x000e640008001107 */
[----:B-1----:R-:W-:Y:S05]  /*3a90*/  @!P0 BRA `(.L_x_67) ;  /* 0x0000005000588947 */ /* 0x002fea0003800000 */
.L_x_169:
[----:B------:R-:W-:Y:S01]  /*3aa0*/  NOP ;  /* 0x0000000000007918 */ /* 0x000fe20000000000 */
[----:B-1----:R-:W1:Y:S01]  /*3ab0*/  LDS R0, [UR4+0x14] ;  /* 0x00001404ff007984 */ /* 0x002e620008000800 */
[----:B------:R-:W-:Y:S01]  /*3ac0*/  ULOP3.LUT UR6, UR16, 0xffff, URZ, 0xc0, !UPT ;  /* 0x0000ffff10067892 */ /* 0x000fe2000f8ec0ff */
[----:B------:R-:W-:Y:S01]  /*3ad0*/  UMOV UR8, 0xffff ;  /* 0x0000ffff00087882 */ /* 0x000fe20000000000 */
[----:B------:R-:W-:Y:S02]  /*3ae0*/  UMOV UR5, 0x1 ;  /* 0x0000000100057882 */ /* 0x000fe40000000000 */
[----:B------:R-:W-:-:S04]  /*3af0*/  USHF.R.U32.HI UR6, URZ, 0x5, UR6 ;  /* 0x00000005ff067899 */ /* 0x000fc80008011606 */
[----:B------:R-:W-:Y:S02]  /*3b00*/  USHF.L.U32 UR8, UR8, UR6, URZ ;  /* 0x0000000608087299 */ /* 0x000fe400080006ff */
[----:B------:R-:W-:-:S04]  /*3b10*/  USHF.L.U32 UR5, UR5, UR6, URZ ;  /* 0x0000000605057299 */ /* 0x000fc800080006ff */
[----:B-1----:R-:W-:-:S04]  /*3b20*/  LOP3.LUT R0, R0, UR8, RZ, 0xc0, !PT ;  /* 0x0000000800007c12 */ /* 0x002fc8000f8ec0ff */
[----:B------:R-:W-:-:S13]  /*3b30*/  ISETP.NE.AND P0, PT, R0, UR8, PT ;  /* 0x0000000800007c0c */ /* 0x000fda000bf05270 */
[----:B------:R-:W-:Y:S05]  /*3b40*/  @P0 BRA `(.L_x_68) ;  /* 0x0000000000580947 */ /* 0x000fea0003800000 */
[----:B------:R-:W1:Y:S02]  /*3b50*/  LDS R0, [UR4+0x18] ;  /* 0x00001804ff007984 */ /* 0x000e640008000800 */
[----:B-1----:R-:W-:-:S04]  /*3b60*/  LOP3.LUT R0, R0, UR5, RZ, 0xc0, !PT ;  /* 0x0000000500007c12 */ /* 0x002fc8000f8ec0ff */
[----:B------:R-:W-:-:S13]  /*3b70*/  ISETP.NE.AND P0, PT, R0, UR5, PT ;  /* 0x0000000500007c0c */ /* 0x000fda000bf05270 */
[----:B------:R-:W-:Y:S05]  /*3b80*/  @P0 BRA `(.L_x_69) ;  /* 0x00000000003c0947 */ /* 0x000fea0003800000 */
[----:B------:R-:W1:Y:S01]  /*3b90*/  S2R R2, SR_LANEID ;  /* 0x0000000000027919 */ /* 0x000e620000000000 */
[----:B------:R-:W-:Y:S01]  /*3ba0*/  ULOP3.LUT UR8, URZ, UR8, URZ, 0x33, !UPT ;  /* 0x00000008ff087292 */ /* 0x000fe2000f8e33ff */
[----:B------:R-:W-:Y:S01]  /*3bb0*/  LOP3.LUT R4, RZ, UR5, RZ, 0x33, !PT ;  /* 0x00000005ff047c12 */ /* 0x000fe2000f8e33ff */
[----:B------:R-:W-:Y:S02]  /*3bc0*/  VOTEU.ANY UR7, UPT, PT ;  /* 0x0000000000077886 */ /* 0x000fe400038e0100 */
[----:B------:R-:W-:Y:S01]  /*3bd0*/  UFLO.U32 UR7, UR7 ;  /* 0x00000007000772bd */ /* 0x000fe200080e0000 */
[----:B------:R-:W2:Y:S01]  /*3be0*/  REDUX UR5, R4 ;  /* 0x00000000040573c4 */ /* 0x000ea20000000000 */
[----:B------:R-:W-:-:S06]  /*3bf0*/  IMAD.U32 R0, RZ, RZ, UR8 ;  /* 0x00000008ff007e24 */ /* 0x000fcc000f8e00ff */
[----:B------:R4:W-:Y:S01]  /*3c00*/  UTCATOMSWS.AND URZ, UR8 ;  /* 0x0000000800ff79e3 */ /* 0x0009e20008000000 */
[----:B------:R-:W3:Y:S01]  /*3c10*/  REDUX UR6, R0 ;  /* 0x00000000000673c4 */ /* 0x000ee20000000000 */
[----:B-1----:R-:W-:Y:S01]  /*3c20*/  ISETP.EQ.U32.AND P0, PT, R2, UR7, PT ;  /* 0x0000000702007c0c */ /* 0x002fe2000bf02070 */
[----:B--2---:R-:W-:Y:S01]  /*3c30*/  IMAD.U32 R2, RZ, RZ, UR5 ;  /* 0x00000005ff027e24 */ /* 0x004fe2000f8e00ff */
[----:B---3--:R-:W-:-:S11]  /*3c40*/  MOV R3, UR6 ;  /* 0x0000000600037c02 */ /* 0x008fd60008000f00 */
[----:B------:R4:W-:Y:S04]  /*3c50*/  @P0 ATOMS.AND RZ, [UR4+0x14], R3 ;  /* 0x00001403ffff098c */ /* 0x0009e8000a800004 */
[----:B------:R4:W-:Y:S01]  /*3c60*/  @P0 ATOMS.AND RZ, [UR4+0x18], R2 ;  /* 0x00001802ffff098c */ /* 0x0009e2000a800004 */
[----:B------:R-:W-:Y:S05]  /*3c70*/  BRA `(.L_x_70) ;  /* 0x0000000000147947 */ /* 0x000fea0003800000 */
.L_x_69:
[----:B------:R-:W-:Y:S02]  /*3c80*/  MOV R2, 0x3ca0 ;  /* 0x00003ca000027802 */ /* 0x000fe40000000f00 */
[----:B---3-5:R-:W-:Y:S05]  /*3c90*/  CALL.REL.NOINC `($__internal_0_$__cuda_sm10x_tcgen05_guardrail_trap_col_being_dealloced_not_returned_by_alloc) ;  /* 0x0000005400407944 */ /* 0x028fea0003c00000 */
[----:B------:R-:W-:Y:S05]  /*3ca0*/  BRA `(.L_x_70) ;  /* 0x0000000000087947 */ /* 0x000fea0003800000 */
.L_x_68:
[----:B------:R-:W-:Y:S02]  /*3cb0*/  MOV R2, 0x3cd0 ;  /* 0x00003cd000027802 */ /* 0x000fe40000000f00 */
[----:B---3-5:R-:W-:Y:S05]  /*3cc0*/  CALL.REL.NOINC `($__internal_2_$__cuda_sm10x_tcgen05_guardrail_trap_unallocated_columns_being_dealloced) ;  /* 0x00000054004c7944 */ /* 0x028fea0003c00000 */
.L_x_70:
[----:B------:R-:W-:Y:S01]  /*3cd0*/  NOP ;  /* 0x0000000000007918 */ /* 0x000fe20000000000 */
[----:B----4-:R-:W-:Y:S05]  /*3ce0*/  EXIT ;  /* 0x000000000000794d */ /* 0x010fea0003800000 */
.L_x_52:
[----:B------:R-:W-:-:S09]  /*3cf0*/  UISETP.NE.OR UP2, UPT, UR8, 0x3, !UP2 ;  /* 0x000000030800788c */ /* 0x000fd2000d745670 */
[----:B------:R-:W-:Y:S05]  /*3d00*/  BRA.U UP2, `(.L_x_71) ;  /* 0x0000001102147547 */ /* 0x000fea000b800000 */
[----:B------:R-:W1:Y:S01]  /*3d10*/  LDC R0, c[0x0][0xb30] ;  /* 0x0002cc00ff007b82 */ /* 0x000e620000000800 */
[----:B------:R-:W2:Y:S01]  /*3d20*/  LDCU.64 UR8, c[0x0][0x888] ;  /* 0x00011100ff0877ac */ /* 0x000ea20008000a00 */
[----:B------:R-:W-:Y:S02]  /*3d30*/  HFMA2 R25, -RZ, RZ, 0, 0 ;  /* 0x00000000ff197431 */ /* 0x000fe400000001ff */
[----:B-----5:R-:W-:Y:S01]  /*3d40*/  IMAD.MOV.U32 R32, RZ, RZ, 0x1 ;  /* 0x00000001ff207424 */ /* 0x020fe200078e00ff */
[----:B------:R-:W-:Y:S01]  /*3d50*/  MOV R23, 0x2000 ;  /* 0x0000200000177802 */ /* 0x000fe20000000f00 */
[----:B------:R-:W4:Y:S01]  /*3d60*/  LDCU.64 UR4, c[0x0][0x890] ;  /* 0x00011200ff0477ac */ /* 0x000f220008000a00 */
[----:B------:R-:W-:Y:S01]  /*3d70*/  IMAD.MOV.U32 R27, RZ, RZ, RZ ;  /* 0x000000ffff1b7224 */ /* 0x000fe200078e00ff */
[----:B------:R-:W3:Y:S01]  /*3d80*/  LDC R19, c[0x0][0x370] ;  /* 0x0000dc00ff137b82 */ /* 0x000ee20000000800 */
[----:B------:R-:W-:Y:S01]  /*3d90*/  UMOV UR7, 0x400 ;  /* 0x0000040000077882 */ /* 0x000fe20000000000 */
[----:B------:R-:W-:-:S02]  /*3da0*/  UPLOP3.LUT UP1, UPT, UPT, UPT, UPT, 0x40, 0x4 ;  /* 0x000000000004789c */ /* 0x000fc40003f2e870 */
[----:B------:R-:W-:-:S04]  /*3db0*/  ULEA UR7, UR37, UR7, 0x18 ;  /* 0x0000000725077291 */ /* 0x000fc8000f8ec0ff */
[----:B------:R-:W3:Y:S01]  /*3dc0*/  LDC R2, c[0x0][0xb0c] ;  /* 0x0002c300ff027b82 */ /* 0x000ee20000000800 */
[----:B------:R-:W-:Y:S02]  /*3dd0*/  UIADD3 UR13, UPT, UPT, UR7, 0x98, URZ ;  /* 0x00000098070d7890 */ /* 0x000fe4000fffe0ff */
[----:B--2---:R-:W-:Y:S02]  /*3de0*/  UISETP.NE.U32.AND UP2, UPT, UR8, URZ, UPT ;  /* 0x000000ff0800728c */ /* 0x004fe4000bf45070 */
[----:B------:R-:W-:Y:S02]  /*3df0*/  UIADD3 UR33, UPT, UPT, UR7, 0x80, URZ ;  /* 0x0000008007217890 */ /* 0x000fe4000fffe0ff */
[----:B----4-:R-:W-:Y:S01]  /*3e00*/  UISETP.NE.U32.AND UP3, UPT, UR4, URZ, UPT ;  /* 0x000000ff0400728c */ /* 0x010fe2000bf65070 */
[----:B------:R-:W2:Y:S01]  /*3e10*/  LDC R18, c[0x0][0xb20] ;  /* 0x0002c800ff127b82 */ /* 0x000ea20000000800 */
[----:B-1----:R-:W-:Y:S01]  /*3e20*/  ISETP.NE.AND P1, PT, R0, 0x1, PT ;  /* 0x000000010000780c */ /* 0x002fe20003f25270 */
[----:B------:R-:W-:-:S02]  /*3e30*/  UISETP.NE.AND.EX UP2, UPT, UR9, URZ, UPT, UP2 ;  /* 0x000000ff0900728c */ /* 0x000fc4000bf45320 */
[----:B------:R-:W-:Y:S02]  /*3e40*/  UIADD3 UR25, UPT, UPT, UR7, 0x88, URZ ;  /* 0x0000008807197890 */ /* 0x000fe4000fffe0ff */
[----:B------:R-:W-:Y:S02]  /*3e50*/  UIADD3 UR17, UPT, UPT, UR7, 0x90, URZ ;  /* 0x0000009007117890 */ /* 0x000fe4000fffe0ff */
[----:B------:R-:W1:Y:S01]  /*3e60*/  LDC.64 R36, c[0x0][0x348] ;  /* 0x0000d200ff247b82 */ /* 0x000e620000000a00 */
[----:B------:R-:W-:Y:S02]  /*3e70*/  UPRMT UR13, UR37, 0x654, UR13 ;  /* 0x00000654250d7896 */ /* 0x000fe4000800000d */
[----:B------:R-:W-:-:S05]  /*3e80*/  UISETP.NE.AND.EX UP3, UPT, UR5, URZ, UPT, UP3 ;  /* 0x000000ff0500728c */ /* 0x000fca000bf65330 */
[----:B------:R-:W4:Y:S08]  /*3e90*/  LDC.64 R16, c[0x0][0xb10] ;  /* 0x0002c400ff107b82 */ /* 0x000f300000000a00 */
[----:B------:R-:W1:Y:S08]  /*3ea0*/  LDC.64 R6, c[0x0][0xb18] ;  /* 0x0002c600ff067b82 */ /* 0x000e700000000a00 */
[----:B------:R-:W1:Y:S08]  /*3eb0*/  LDC.64 R4, c[0x0][0xb28] ;  /* 0x0002ca00ff047b82 */ /* 0x000e700000000a00 */
[----:B--23--:R-:W1:Y:S02]  /*3ec0*/  LDC R22, c[0x0][0x374] ;  /* 0x0000dd00ff167b82 */ /* 0x00ce640000000800 */
.L_x_82:
[----:B------:R-:W-:Y:S02]  /*3ed0*/  LEA R0, R27, UR7, 0x3 ;  /* 0x000000071b007c11 */ /* 0x000fe4000f8e18ff */
[----:B------:R-:W-:Y:S02]  /*3ee0*/  SHF.L.U32 R3, R25, 0x1f, RZ ;  /* 0x0000001f19037819 */ /* 0x000fe400000006ff */
[----:B------:R-:W-:Y:S02]  /*3ef0*/  LEA R28, R27, UR7, 0x4 ;  /* 0x000000071b1c7c11 */ /* 0x000fe4000f8e20ff */
[----:B--2---:R-:W2:Y:S02]  /*3f00*/  SYNCS.PHASECHK.TRANS64.TRYWAIT P0, [R0+URZ+0xd0], R3 ;  /* 0x0000d003000075a7 */ /* 0x004ea400080011ff */
[----:B--2---:R-:W-:Y:S05]  /*3f10*/  @!P0 BRA `(.L_x_72) ;  /* 0x0000004c00508947 */ /* 0x004fea0003800000 */
.L_x_170:
[----:B------:R-:W-:Y:S01]  /*3f20*/  ISETP.GE.AND P0, PT, R26, 0x1, PT ;  /* 0x000000011a00780c */ /* 0x000fe20003f06270 */
[----:B------:R-:W3:Y:S01]  /*3f30*/  LDS.128 R28, [R28+0x160] ;  /* 0x000160001c1c7984 */ /* 0x000ee20000000c00 */
[----:B--2---:R-:W-:Y:S01]  /*3f40*/  VIADD R0, R0, 0xe0 ;  /* 0x000000e000007836 */ /* 0x004fe20000000000 */
[----:B------:R-:W-:Y:S01]  /*3f50*/  @!PT LDS RZ, [RZ] ;  /* 0x00000000fffff984 */ /* 0x000fe20000000800 */
[----:B------:R-:W-:Y:S01]  /*3f60*/  @!PT LDS RZ, [RZ] ;  /* 0x00000000fffff984 */ /* 0x000fe20000000800 */
[----:B------:R-:W-:Y:S01]  /*3f70*/  @!PT LDS RZ, [RZ] ;  /* 0x00000000fffff984 */ /* 0x000fe20000000800 */
[----:B------:R-:W-:Y:S01]  /*3f80*/  @!PT LDS RZ, [RZ] ;  /* 0x00000000fffff984 */ /* 0x000fe20000000800 */
[----:B------:R2:W-:Y:S06]  /*3f90*/  MEMBAR.ALL.CTA ;  /* 0x0000000000007992 */ /* 0x0005ec0000008000 */
[----:B--2---:R-:W2:Y:S01]  /*3fa0*/  FENCE.VIEW.ASYNC.S ;  /* 0x00000000000073c6 */ /* 0x004ea20000000000 */
[----:B------:R-:W-:Y:S04]  /*3fb0*/  PRMT R0, RZ, 0x654, R0 ;  /* 0x00000654ff007816 */ /* 0x000fe80000000000 */
[----:B--2---:R2:W-:Y:S01]  /*3fc0*/  SYNCS.ARRIVE.TRANS64.RED.A1T0 RZ, [R0+URZ], RZ ;  /* 0x000000ff00ff79a7 */ /* 0x0045e200081004ff */
[----:B---3--:R-:W-:Y:S11]  /*3fd0*/  LOP3.LUT P3, RZ, R30, 0x1, RZ, 0xc0, !PT ;  /* 0x000000011eff7812 */ /* 0x008ff6000786c0ff */
[----:B------:R-:W-:Y:S02]  /*3fe0*/  @!UPT UIADD3 URZ, UPT, UPT, URZ, URZ, URZ ;  /* 0x000000fffffff290 */ /* 0x000fe4000fffe0ff */
[----:B------:R-:W-:Y:S02]  /*3ff0*/  @P3 MOV R13, R28 ;  /* 0x0000001c000d3202 */ /* 0x000fe40000000f00 */
[----:B------:R-:W-:Y:S01]  /*4000*/  @P3 LOP3.LUT R8, R29, 0xffff, RZ, 0xc0, !PT ;  /* 0x0000ffff1d083812 */ /* 0x000fe200078ec0ff */
[----:B--2---:R-:W-:Y:S06]  /*4010*/  @!P0 BRA `(.L_x_73) ;  /* 0x0000000000a48947 */ /* 0x004fec0003800000 */
[----:B-1----:R-:W-:Y:S01]  /*4020*/  IMAD.HI.U32 R33, R22, R7, RZ ;  /* 0x0000000716217227 */ /* 0x002fe200078e00ff */
[----:B------:R-:W-:Y:S02]  /*4030*/  ISETP.NE.AND P0, PT, R6, 0x1, PT ;  /* 0x000000010600780c */ /* 0x000fe40003f05270 */
[----:B------:R-:W-:Y:S01]  /*4040*/  ISETP.NE.AND P2, PT, R26, 0x1, PT ;  /* 0x000000011a00780c */ /* 0x000fe20003f45270 */
[----:B----4-:R-:W-:Y:S01]  /*4050*/  IMAD.HI.U32 R34, R19, R16, RZ ;  /* 0x0000001013227227 */ /* 0x010fe200078e00ff */
[----:B------:R-:W-:Y:S02]  /*4060*/  SHF.R.U32.HI R33, RZ, R18, R33 ;  /* 0x00000012ff217219 */ /* 0x000fe40000011621 */
[----:B------:R-:W-:Y:S01]  /*4070*/  ISETP.NE.AND P4, PT, R2, 0x1, PT ;  /* 0x000000010200780c */ /* 0x000fe20003f85270 */
[----:B------:R-:W-:Y:S01]  /*4080*/  IMAD.HI.U32 R38, R13, R16, RZ ;  /* 0x000000100d267227 */ /* 0x000fe200078e00ff */
[----:B------:R-:W-:Y:S02]  /*4090*/  SHF.R.U32.HI R34, RZ, R17, R34 ;  /* 0x00000011ff227219 */ /* 0x000fe40000011622 */
[----:B------:R-:W-:Y:S01]  /*40a0*/  SEL R3, R22, R33, !P0 ;  /* 0x0000002116037207 */ /* 0x000fe20004000000 */
[C---:B------:R-:W-:Y:S01]  /*40b0*/  IMAD.HI.U32 R33, R8.reuse, R7, RZ ;  /* 0x0000000708217227 */ /* 0x040fe200078e00ff */
[----:B------:R-:W-:Y:S02]  /*40c0*/  SEL R11, R19, R34, !P4 ;  /* 0x00000022130b7207 */ /* 0x000fe40006000000 */
[----:B------:R-:W-:Y:S01]  /*40d0*/  SHF.R.U32.HI R38, RZ, R17, R38 ;  /* 0x00000011ff267219 */ /* 0x000fe20000011626 */
[----:B------:R-:W-:Y:S01]  /*40e0*/  IMAD.HI.U32 R40, R3, R4, RZ ;  /* 0x0000000403287227 */ /* 0x000fe200078e00ff */
[----:B------:R-:W-:Y:S03]  /*40f0*/  SHF.R.U32.HI R33, RZ, R18, R33 ;  /* 0x00000012ff217219 */ /* 0x000fe60000011621 */
[----:B------:R-:W-:Y:S01]  /*4100*/  IMAD.HI.U32 R34, R11, R4, RZ ;  /* 0x000000040b227227 */ /* 0x000fe200078e00ff */
[----:B------:R-:W-:Y:S02]  /*4110*/  @P2 SHF.R.U32.HI R3, RZ, R5, R40 ;  /* 0x00000005ff032219 */ /* 0x000fe40000011628 */
[----:B------:R-:W-:Y:S02]  /*4120*/  SEL R9, R8, R33, !P0 ;  /* 0x0000002108097207 */ /* 0x000fe40004000000 */
[----:B------:R-:W-:Y:S01]  /*4130*/  @P2 SHF.R.U32.HI R11, RZ, R5, R34 ;  /* 0x00000005ff0b2219 */ /* 0x000fe20000011622 */
[C---:B------:R-:W-:Y:S01]  /*4140*/  IMAD R10, R26.reuse, R3, RZ ;  /* 0x000000031a0a7224 */ /* 0x040fe200078e02ff */
[----:B------:R-:W-:Y:S01]  /*4150*/  SEL R3, R13, R38, !P4 ;  /* 0x000000260d037207 */ /* 0x000fe20006000000 */
[C---:B------:R-:W-:Y:S03]  /*4160*/  IMAD.HI.U32 R14, R9.reuse, R4, RZ ;  /* 0x00000004090e7227 */ /* 0x040fe600078e00ff */
[----:B------:R-:W-:Y:S01]  /*4170*/  ISETP.GE.AND P0, PT, R9, R10, PT ;  /* 0x0000000a0900720c */ /* 0x000fe20003f06270 */
[C---:B------:R-:W-:Y:S01]  /*4180*/  IMAD R12, R26.reuse, R11, RZ ;  /* 0x0000000b1a0c7224 */ /* 0x040fe200078e02ff */
[-C--:B------:R-:W-:Y:S04]  /*4190*/  SHF.R.U32.HI R14, RZ, R5.reuse, R14 ;  /* 0x00000005ff0e7219 */ /* 0x080fe8000001160e */
[----:B------:R-:W-:Y:S02]  /*41a0*/  ISETP.GE.OR P0, PT, R3, R12, P0 ;  /* 0x0000000c0300720c */ /* 0x000fe40000706670 */
[----:B------:R-:W-:Y:S05]  /*41b0*/  SEL R15, R9, R14, !P2 ;  /* 0x0000000e090f7207 */ /* 0x000fea0005000000 */
[----:B------:R-:W-:Y:S04]  /*41c0*/  IMAD.MOV R14, RZ, RZ, -R15 ;  /* 0x000000ffff0e7224 */ /* 0x000fe800078e0a0f */
[----:B------:R-:W-:Y:S02]  /*41d0*/  IMAD R14, R26, R14, R9 ;  /* 0x0000000e1a0e7224 */ /* 0x000fe400078e0209 */
[C---:B------:R-:W-:Y:S05]  /*41e0*/  @!P0 IMAD.HI.U32 R10, R3.reuse, R4, RZ ;  /* 0x00000004030a8227 */ /* 0x040fea00078e00ff */
[----:B------:R-:W-:Y:S04]  /*41f0*/  @!P0 SHF.R.U32.HI R10, RZ, R5, R10 ;  /* 0x00000005ff0a8219 */ /* 0x000fe8000001160a */
[----:B------:R-:W-:Y:S01]  /*4200*/  @!P0 SEL R0, R3, R10, !P2 ;  /* 0x0000000a03008207 */ /* 0x000fe20005000000 */
[----:B------:R-:W-:Y:S03]  /*4210*/  IMAD.MOV R10, RZ, RZ, -R3 ;  /* 0x000000ffff0a7224 */ /* 0x000fe600078e0a03 */
[----:B------:R-:W-:Y:S01]  /*4220*/  @!P0 IADD3 R15, PT, PT, R15, -R0, RZ ;  /* 0x800000000f0f8210 */ /* 0x000fe20007ffe0ff */
[----:B------:R-:W-:Y:S01]  /*4230*/  @!P0 IMAD R0, R11, R14, R0 ;  /* 0x0000000e0b008224 */ /* 0x000fe200078e0200 */
[----:B------:R-:W-:Y:S01]  /*4240*/  IADD3 R11, PT, PT, -R9, RZ, RZ ;  /* 0x000000ff090b7210 */ /* 0x000fe20007ffe1ff */
[----:B------:R-:W-:Y:S02]  /*4250*/  IMAD R13, R2, R10, R13 ;  /* 0x0000000a020d7224 */ /* 0x000fe400078e020d */
[----:B------:R-:W-:Y:S02]  /*4260*/  @!P0 IMAD R9, R15, R26, R3 ;  /* 0x0000001a0f098224 */ /* 0x000fe400078e0203 */
[----:B------:R-:W-:Y:S02]  /*4270*/  @!P0 IMAD.MOV.U32 R3, RZ, RZ, R0 ;  /* 0x000000ffff038224 */ /* 0x000fe400078e0000 */
[----:B------:R-:W-:Y:S02]  /*4280*/  IMAD R8, R6, R11, R8 ;  /* 0x0000000b06087224 */ /* 0x000fe400078e0208 */
[----:B------:R-:W-:Y:S02]  /*4290*/  IMAD R13, R3, R2, R13 ;  /* 0x00000002030d7224 */ /* 0x000fe400078e020d */
[----:B------:R-:W-:Y:S02]  /*42a0*/  IMAD R8, R9, R6, R8 ;  /* 0x0000000609087224 */ /* 0x000fe400078e0208 */
.L_x_73:
[----:B------:R-:W-:Y:S05]  /*42b0*/  BRA.U UP1, `(.L_x_74) ;  /* 0x0000000101107547 */ /* 0x000fea000b800000 */
[----:B------:R-:W-:Y:S04]  /*42c0*/  MOV R0, UR6 ;  /* 0x0000000600007c02 */ /* 0x000fe80008000f00 */
[----:B------:R-:W-:Y:S04]  /*42d0*/  SHF.L.U32 R3, R0, 0x1f, RZ ;  /* 0x0000001f00037819 */ /* 0x000fe800000006ff */
[----:B------:R-:W2:Y:S02]  /*42e0*/  SYNCS.PHASECHK.TRANS64.TRYWAIT P0, [UR7+0xc8], R3 ;  /* 0x0000c803ff0075a7 */ /* 0x000ea40008001107 */
[----:B--2---:R-:W-:Y:S05]  /*42f0*/  @!P0 BRA `(.L_x_75) ;  /* 0x00000048006c8947 */ /* 0x004fea0003800000 */
.L_x_74:
[----:B------:R-:W-:Y:S02]  /*4300*/  R2UR UR35, R21 ;  /* 0x00000000152372ca */ /* 0x000fe400000e0000 */
[----:B------:R-:W-:Y:S02]  /*4310*/  R2UR UR34, R20 ;  /* 0x00000000142272ca */ /* 0x000fe400000e0000 */
[----:B------:R-:W-:Y:S02]  /*4320*/  ISETP.NE.U32.AND P2, PT, RZ, UR4, PT ;  /* 0x00000004ff007c0c */ /* 0x000fe4000bf45070 */
[----:B------:R-:W-:Y:S02]  /*4330*/  SHF.L.U32 R12, R32, 0x1f, RZ ;  /* 0x0000001f200c7819 */ /* 0x000fe400000006ff */
[----:B------:R-:W-:Y:S05]  /*4340*/  ISETP.NE.AND.EX P2, PT, RZ, UR5, PT, P2 ;  /* 0x00000005ff007c0c */ /* 0x000fea000bf45320 */
[----:B------:R-:W-:Y:S02]  /*4350*/  USHF.L.U32 UR35, UR35, 0x7, URZ ;  /* 0x0000000723237899 */ /* 0x000fe400080006ff */
[----:B------:R-:W-:Y:S01]  /*4360*/  USHF.L.U32 UR34, UR34, 0x6, URZ ;  /* 0x0000000622227899 */ /* 0x000fe200080006ff */
[----:B------:R-:W-:Y:S11]  /*4370*/  BRA.U !UP3, `(.L_x_76) ;  /* 0x000000010b347547 */ /* 0x000ff6000b800000 */
[----:B------:R-:W-:Y:S01]  /*4380*/  UPLOP3.LUT UP0, UPT, UPT, UPT, UP2, 0x80, 0x8 ;  /* 0x000000000008789c */ /* 0x000fe20003f0f020 */
[----:B--2---:R-:W-:Y:S02]  /*4390*/  HFMA2 R0, -RZ, RZ, 0, 5.9604644775390625e-08 ;  /* 0x00000001ff007431 */ /* 0x004fe400000001ff */
[----:B------:R-:W-:Y:S03]  /*43a0*/  IMAD.MOV.U32 R67, RZ, RZ, 0x1 ;  /* 0x00000001ff437424 */ /* 0x000fe600078e00ff */
[----:B------:R-:W-:Y:S05]  /*43b0*/  PLOP3.LUT P0, PT, PT, PT, UP0, 0x80, 0x8 ;  /* 0x000000000008781c */ /* 0x000fea0003f0f008 */
[----:B------:R-:W2:Y:S01]  /*43c0*/  @UP0 LDCU.64 UR10, c[0x0][0x888] ;  /* 0x00011100ff0a07ac */ /* 0x000ea20008000a00 */
[----:B------:R-:W-:Y:S07]  /*43d0*/  @UP0 UIMAD UR8, UR36, UR4, URZ ;  /* 0x00000004240802a4 */ /* 0x000fee000f8e02ff */
[----:B------:R-:W-:Y:S01]  /*43e0*/  @!P0 PRMT R67, R0, 0x7610, R67 ;  /* 0x0000761000438816 */ /* 0x000fe20000000043 */
[----:B--2---:R-:W-:Y:S03]  /*43f0*/  @UP0 UIMAD.WIDE UR10, UR8, 0x4, UR10 ;  /* 0x00000004080a08a5 */ /* 0x004fe6000f8e020a */
[----:B------:R-:W2:Y:S03]  /*4400*/  @!UP0 LDCU UR8, c[0x0][0x880] ;  /* 0x00011000ff0887ac */ /* 0x000ea60008000800 */
[----:B------:R-:W-:Y:S01]  /*4410*/  IMAD.U32 R10, RZ, RZ, UR10 ;  /* 0x0000000aff0a7e24 */ /* 0x000fe2000f8e00ff */
[----:B------:R-:W-:Y:S05]  /*4420*/  MOV R11, UR11 ;  /* 0x0000000b000b7c02 */ /* 0x000fea0008000f00 */
[----:B------:R3:W5:Y:S02]  /*4430*/  @P0 LDG.E R35, desc[UR46][R10.64] ;  /* 0x0000002e0a230981 */ /* 0x000764000c1e1900 */
[----:B--23--:R-:W-:Y:S07]  /*4440*/  @!P0 IMAD.U32 R35, RZ, RZ, UR8 ;  /* 0x00000008ff238e24 */ /* 0x00cfee000f8e00ff */
.L_x_76:
[----:B-----5:R-:W-:Y:S01]  /*4450*/  @!P2 FSETP.EQ.AND P0, PT, R35, RZ, PT ;  /* 0x000000ff2300a20b */ /* 0x020fe20003f02000 */
[----:B------:R-:W-:Y:S01]  /*4460*/  @!UPT UIADD3 URZ, UPT, UPT, URZ, URZ, URZ ;  /* 0x000000fffffff290 */ /* 0x000fe2000fffe0ff */
[----:B------:R-:W-:Y:S11]  /*4470*/  @!P2 BRA `(.L_x_77) ;  /* 0x000000000014a947 */ /* 0x000ff60003800000 */
[----:B------:R-:W-:Y:S02]  /*4480*/  LOP3.LUT P2, RZ, R67, 0xff, RZ, 0xc0, !PT ;  /* 0x000000ff43ff7812 */ /* 0x000fe4000784c0ff */
[----:B------:R-:W-:Y:S04]  /*4490*/  PLOP3.LUT P0, PT, PT, PT, UP0, 0x80, 0x8 ;  /* 0x000000000008781c */ /* 0x000fe80003f0f008 */
[----:B------:R-:W-:Y:S07]  /*44a0*/  PLOP3.LUT P0, PT, P0, PT, PT, 0x8, 0x80 ;  /* 0x000000000080781c */ /* 0x000fee000070e170 */
[----:B------:R-:W-:Y:S11]  /*44b0*/  @P2 FSETP.EQ.AND P0, PT, R35, RZ, PT ;  /* 0x000000ff2300220b */ /* 0x000ff60003f02000 */
[----:B------:R-:W-:Y:S02]  /*44c0*/  @!UPT UIADD3 URZ, UPT, UPT, URZ, URZ, URZ ;  /* 0x000000fffffff290 */ /* 0x000fe4000fffe0ff */
.L_x_77:
[----:B------:R-:W3:Y:S01]  /*44d0*/  SYNCS.PHASECHK.TRANS64.TRYWAIT P2, [UR7+0xa0], R12 ;  /* 0x0000a00cff0075a7 */ /* 0x000ee20008041107 */
[----:B------:R-:W-:Y:S04]  /*44e0*/  ELECT P4, URZ, PT ;  /* 0x0000000000ff782f */ /* 0x000fe80003880000 */
[----:B------:R-:W-:Y:S11]  /*44f0*/  PLOP3.LUT P4, PT, P0, P4, PT, 0xf2, 0x2f ;  /* 0x00000000002f781c */ /* 0x000ff60000789e72 */
[----:B------:R-:W-:Y:S02]  /*4500*/  @!UPT UIADD3 URZ, UPT, UPT, URZ, URZ, URZ ;  /* 0x000000fffffff290 */ /* 0x000fe4000fffe0ff */
[----:B-1----:R-:W-:Y:S05]  /*4510*/  @!P4 IADD3 R9, P0, PT, R36, 0x580, RZ ;  /* 0x000005802409c810 */ /* 0x002fea0007f1e0ff */
[----:B--2---:R-:W-:Y:S01]  /*4520*/  @!P4 IMAD.X R0, RZ, RZ, R37, P0 ;  /* 0x000000ffff00c224 */ /* 0x004fe200000e0625 */
[----:B---3--:R-:W-:Y:S07]  /*4530*/  @!P2 BRA `(.L_x_78) ;  /* 0x0000004400f4a947 */ /* 0x008fee0003800000 */
.L_x_173:
[----:B------:R-:W-:Y:S01]  /*4540*/  @!P4 R2UR UR8, R0 ;  /* 0x000000000008c2ca */ /* 0x000fe200000e0000 */
[----:B------:R-:W-:Y:S01]  /*4550*/  VOTEU.ALL UP1, P4 ;  /* 0x0000000000ff7886 */ /* 0x000fe20002020000 */
[----:B------:R-:W-:Y:S01]  /*4560*/  @!P4 R2UR UR9, R9 ;  /* 0x000000000909c2ca */ /* 0x000fe200000e0000 */
[----:B------:R-:W-:Y:S01]  /*4570*/  @!P4 IMAD.MOV.U32 R0, RZ, RZ, 0x2000 ;  /* 0x00002000ff00c424 */ /* 0x000fe200078e00ff */
[----:B------:R-:W-:Y:S01]  /*4580*/  UMOV UR10, 0x0 ;  /* 0x00000000000a7882 */ /* 0x000fe20000000000 */
[----:B------:R-:W-:Y:S01]  /*4590*/  UMOV UR11, 0x10000000 ;  /* 0x10000000000b7882 */ /* 0x000fe20000000000 */
[----:B------:R-:W-:Y:S01]  /*45a0*/  @!UP1 UIADD3 UR32, UPT, UPT, UR7, 0x200, URZ ;  /* 0x0000020007209890 */ /* 0x000fe2000fffe0ff */
[----:B------:R-:W-:Y:S01]  /*45b0*/  @!P4 IADD3 R9, P0, PT, R36, 0x580, RZ ;  /* 0x000005802409c810 */ /* 0x000fe20007f1e0ff */
[----:B------:R-:W-:Y:S05]  /*45c0*/  VOTEU.ALL UP1, P4 ;  /* 0x0000000000ff7886 */ /* 0x000fea0002020000 */
[----:B------:R-:W-:Y:S01]  /*45d0*/  IMAD.U32 R11, RZ, RZ, UR8 ;  /* 0x00000008ff0b7e24 */ /* 0x000fe2000f8e00ff */
[----:B------:R-:W-:Y:S01]  /*45e0*/  UPRMT UR8, UR37, 0x654, UR33 ;  /* 0x0000065425087896 */ /* 0x000fe20008000021 */
[----:B------:R-:W-:Y:S03]  /*45f0*/  IMAD.U32 R10, RZ, RZ, UR9 ;  /* 0x00000009ff0a7e24 */ /* 0x000fe6000f8e00ff */
[----:B------:R-:W-:Y:S02]  /*4600*/  @!P4 R2UR UR15, R11 ;  /* 0x000000000b0fc2ca */ /* 0x000fe400000e0000 */
[----:B------:R-:W-:Y:S11]  /*4610*/  @!P4 R2UR UR14, R10 ;  /* 0x000000000a0ec2ca */ /* 0x000ff600000e0000 */
[----:B------:R-:W-:Y:S02]  /*4620*/  @!UPT UIADD3 URZ, UPT, UPT, URZ, URZ, URZ ;  /* 0x000000fffffff290 */ /* 0x000fe4000fffe0ff */
[----:B------:R2:W-:Y:S01]  /*4630*/  @!UP1 UTMALDG.3D [UR32], [UR14], desc[UR10] ;  /* 0x00000a200e0095b4 */ /* 0x0005e20008011000 */
[----:B------:R3:W-:Y:S01]  /*4640*/  @!P4 SYNCS.ARRIVE.TRANS64.RED.A0TR RZ, [UR7+0x80], R0 ;  /* 0x00008000ffffc9a7 */ /* 0x0007e20008300407 */
[----:B------:R-:W-:Y:S01]  /*4650*/  SYNCS.ARRIVE.TRANS64.RED.A1T0 RZ, [UR8], RZ ;  /* 0x000000ffffff79a7 */ /* 0x000fe20008100408 */
[----:B---3--:R-:W-:Y:S01]  /*4660*/  @!P4 IMAD.X R0, RZ, RZ, R37, P0 ;  /* 0x000000ffff00c224 */ /* 0x008fe200000e0625 */
[----:B------:R-:W3:Y:S02]  /*4670*/  SYNCS.PHASECHK.TRANS64.TRYWAIT P2, [UR7+0xa8], R12 ;  /* 0x0000a80cff0075a7 */ /* 0x000ee40008041107 */
[----:B--23--:R-:W-:Y:S05]  /*4680*/  @!P2 BRA `(.L_x_79) ;  /* 0x0000004400b8a947 */ /* 0x00cfea0003800000 */
.L_x_175:
        /* <DEDUP_REMOVED lines=8> */
[----:B------:R-:W-:Y:S01]  /*4710*/  @!UP1 UIADD3 UR24, UPT, UPT, UR7, 0x2200, URZ ;  /* 0x0000220007189890 */ /* 0x000fe2000fffe0ff */
[----:B------:R-:W-:Y:S01]  /*4720*/  VOTEU.ALL UP1, P4 ;  /* 0x0000000000ff7886 */ /* 0x000fe20002020000 */
[----:B------:R-:W-:Y:S01]  /*4730*/  UMOV UR27, UR35 ;  /* 0x00000023001b7c82 */ /* 0x000fe20008000000 */
[----:B------:R-:W-:Y:S02]  /*4740*/  UMOV UR28, UR36 ;  /* 0x00000024001c7c82 */ /* 0x000fe40008000000 */
[----:B------:R-:W-:Y:S01]  /*4750*/  IMAD.U32 R11, RZ, RZ, UR8 ;  /* 0x00000008ff0b7e24 */ /* 0x000fe2000f8e00ff */
[----:B------:R-:W-:Y:S01]  /*4760*/  UPRMT UR8, UR37, 0x654, UR25 ;  /* 0x0000065425087896 */ /* 0x000fe20008000019 */
[----:B------:R-:W-:Y:S02]  /*4770*/  IMAD.U32 R10, RZ, RZ, UR9 ;  /* 0x00000009ff0a7e24 */ /* 0x000fe4000f8e00ff */
[----:B------:R-:W-:Y:S01]  /*4780*/  @!P4 IMAD.X R20, RZ, RZ, R37, P0 ;  /* 0x000000ffff14c224 */ /* 0x000fe200000e0625 */
[----:B------:R-:W-:Y:S02]  /*4790*/  @!P4 R2UR UR15, R11 ;  /* 0x000000000b0fc2ca */ /* 0x000fe400000e0000 */
[----:B------:R-:W-:Y:S11]  /*47a0*/  @!P4 R2UR UR14, R10 ;  /* 0x000000000a0ec2ca */ /* 0x000ff600000e0000 */
[----:B------:R-:W-:Y:S02]  /*47b0*/  @!UPT UIADD3 URZ, UPT, UPT, URZ, URZ, URZ ;  /* 0x000000fffffff290 */ /* 0x000fe4000fffe0ff */
[----:B------:R2:W-:Y:S01]  /*47c0*/  @!UP1 UTMALDG.3D [UR24], [UR14], desc[UR10] ;  /* 0x00000a180e0095b4 */ /* 0x0005e20008011000 */
[----:B------:R2:W-:Y:S01]  /*47d0*/  @!P4 SYNCS.ARRIVE.TRANS64.RED.A0TR RZ, [UR7+0x88], R0 ;  /* 0x00008800ffffc9a7 */ /* 0x0005e20008300407 */
[----:B------:R-:W-:Y:S01]  /*47e0*/  SYNCS.ARRIVE.TRANS64.RED.A1T0 RZ, [UR8], RZ ;  /* 0x000000ffffff79a7 */ /* 0x000fe20008100408 */
[----:B------:R-:W3:Y:S02]  /*47f0*/  SYNCS.PHASECHK.TRANS64.TRYWAIT P2, [UR7+0xb0], R12 ;  /* 0x0000b00cff0075a7 */ /* 0x000ee40008041107 */
[----:B--23--:R-:W-:Y:S05]  /*4800*/  @!P2 BRA `(.L_x_80) ;  /* 0x000000440070a947 */ /* 0x00cfea0003800000 */
.L_x_177:
[----:B------:R-:W2:Y:S01]  /*4810*/  LDC.64 R14, c[0x0][0xb10] ;  /* 0x0002c400ff0e7b82 */ /* 0x000ea20000000a00 */
[----:B------:R-:W-:Y:S01]  /*4820*/  @!P4 R2UR UR8, R20 ;  /* 0x000000001408c2ca */ /* 0x000fe200000e0000 */
[----:B------:R-:W-:Y:S01]  /*4830*/  VOTEU.ALL UP1, P4 ;  /* 0x0000000000ff7886 */ /* 0x000fe20002020000 */
[----:B------:R-:W-:Y:S01]  /*4840*/  @!P4 R2UR UR9, R21 ;  /* 0x000000001509c2ca */ /* 0x000fe200000e0000 */
[----:B------:R-:W-:Y:S01]  /*4850*/  UMOV UR10, 0x0 ;  /* 0x00000000000a7882 */ /* 0x000fe20000000000 */
[----:B------:R-:W-:Y:S03]  /*4860*/  UMOV UR11, 0x10000000 ;  /* 0x10000000000b7882 */ /* 0x000fe60000000000 */
[----:B------:R-:W3:Y:S01]  /*4870*/  LDC.64 R10, c[0x0][0xb18] ;  /* 0x0002c600ff0a7b82 */ /* 0x000ee20000000a00 */
[----:B------:R-:W-:Y:S01]  /*4880*/  @!UP1 UIADD3 UR18, UPT, UPT, UR34, 0x20, URZ ;  /* 0x0000002022129890 */ /* 0x000fe2000fffe0ff */
[----:B------:R-:W-:Y:S01]  /*4890*/  @P3 SHF.R.U32.HI R24, RZ, 0x10, R29 ;  /* 0x00000010ff183819 */ /* 0x000fe2000001161d */
[----:B------:R-:W-:Y:S01]  /*48a0*/  @!UP1 UIADD3 UR16, UPT, UPT, UR7, 0x4200, URZ ;  /* 0x0000420007109890 */ /* 0x000fe2000fffe0ff */
[----:B------:R-:W-:Y:S01]  /*48b0*/  VIADD R27, R27, 0x1 ;  /* 0x000000011b1b7836 */ /* 0x000fe20000000000 */
[----:B------:R-:W-:Y:S03]  /*48c0*/  VOTEU.ALL UP1, P4 ;  /* 0x0000000000ff7886 */ /* 0x000fe60002020000 */
[----:B------:R-:W5:Y:S01]  /*48d0*/  @!P1 LDC R0, c[0x0][0xb20] ;  /* 0x0002c800ff009b82 */ /* 0x000f620000000800 */
[----:B------:R-:W-:Y:S01]  /*48e0*/  UMOV UR19, UR35 ;  /* 0x0000002300137c82 */ /* 0x000fe20008000000 */
[----:B------:R-:W-:Y:S01]  /*48f0*/  IMAD.U32 R21, RZ, RZ, UR8 ;  /* 0x00000008ff157e24 */ /* 0x000fe2000f8e00ff */
[----:B------:R-:W-:Y:S05]  /*4900*/  UMOV UR20, UR36 ;  /* 0x0000002400147c82 */ /* 0x000fea0008000000 */
[----:B-1----:R-:W1:Y:S01]  /*4910*/  @!P1 LDC R3, c[0x0][0xb0c] ;  /* 0x0002c300ff039b82 */ /* 0x002e620000000800 */
[----:B------:R-:W-:Y:S01]  /*4920*/  IMAD.U32 R20, RZ, RZ, UR9 ;  /* 0x00000009ff147e24 */ /* 0x000fe2000f8e00ff */
[----:B------:R-:W-:Y:S01]  /*4930*/  UPRMT UR8, UR37, 0x654, UR17 ;  /* 0x0000065425087896 */ /* 0x000fe20008000011 */
[----:B------:R-:W-:Y:S03]  /*4940*/  @!P4 R2UR UR15, R21 ;  /* 0x00000000150fc2ca */ /* 0x000fe600000e0000 */
[----:B------:R-:W-:Y:S01]  /*4950*/  @!P4 R2UR UR14, R20 ;  /* 0x00000000140ec2ca */ /* 0x000fe200000e0000 */
[----:B------:R-:W-:Y:S11]  /*4960*/  @!P4 IMAD.MOV.U32 R20, RZ, RZ, 0x2000 ;  /* 0x00002000ff14c424 */ /* 0x000ff600078e00ff */
[----:B------:R-:W-:Y:S01]  /*4970*/  @!UPT UIADD3 URZ, UPT, UPT, URZ, URZ, URZ ;  /* 0x000000fffffff290 */ /* 0x000fe2000fffe0ff */
[----:B------:R1:W-:Y:S01]  /*4980*/  @!UP1 UTMALDG.3D [UR16], [UR14], desc[UR10] ;  /* 0x00000a100e0095b4 */ /* 0x0003e20008011000 */
[----:B------:R1:W-:Y:S02]  /*4990*/  @!P4 SYNCS.ARRIVE.TRANS64.RED.A0TR RZ, [UR7+0x90], R20 ;  /* 0x00009014ffffc9a7 */ /* 0x0003e40008300407 */
[----:B-1----:R-:W-:Y:S01]  /*49a0*/  @!P1 ISETP.NE.AND P2, PT, R3, 0x1, PT ;  /* 0x000000010300980c */ /* 0x002fe20003f45270 */
[C---:B--2---:R-:W-:Y:S01]  /*49b0*/  @!P1 IMAD.HI.U32 R14, R13.reuse, R14, RZ ;  /* 0x0000000e0d0e9227 */ /* 0x044fe200078e00ff */
[----:B---3--:R-:W-:Y:S03]  /*49c0*/  @!P1 ISETP.NE.AND P0, PT, R10, 0x1, PT ;  /* 0x000000010a00980c */ /* 0x008fe60003f05270 */
[C---:B------:R-:W-:Y:S01]  /*49d0*/  @!P1 IMAD.HI.U32 R11, R8.reuse, R11, RZ ;  /* 0x0000000b080b9227 */ /* 0x040fe200078e00ff */
[----:B------:R-:W-:Y:S04]  /*49e0*/  @!P1 SHF.R.U32.HI R14, RZ, R15, R14 ;  /* 0x0000000fff0e9219 */ /* 0x000fe8000001160e */
[----:B-----5:R-:W-:Y:S01]  /*49f0*/  @!P1 SHF.R.U32.HI R9, RZ, R0, R11 ;  /* 0x00000000ff099219 */ /* 0x020fe2000001160b */
[----:B------:R-:W-:Y:S01]  /*4a00*/  SYNCS.ARRIVE.TRANS64.RED.A1T0 RZ, [UR8], RZ ;  /* 0x000000ffffff79a7 */ /* 0x000fe20008100408 */
[----:B------:R-:W-:Y:S02]  /*4a10*/  @!P1 SEL R14, R13, R14, !P2 ;  /* 0x0000000e0d0e9207 */ /* 0x000fe40005000000 */
[----:B------:R-:W-:Y:S01]  /*4a20*/  @!P1 SEL R9, R8, R9, !P0 ;  /* 0x0000000908099207 */ /* 0x000fe20004000000 */
[----:B------:R-:W1:Y:S04]  /*4a30*/  SYNCS.PHASECHK.TRANS64.TRYWAIT P5, [UR7+0xb8], R12 ;  /* 0x0000b80cff0075a7 */ /* 0x000e6800080a1107 */
[----:B------:R-:W-:Y:S02]  /*4a40*/  @!P1 IMAD.IADD R0, R9, 0x1, -R14 ;  /* 0x0000000109009824 */ /* 0x000fe400078e0a0e */
[----:B------:R-:W-:Y:S02]  /*4a50*/  @!P1 IMAD.IADD R9, R14, 0x1, -R9 ;  /* 0x000000010e099824 */ /* 0x000fe400078e0a09 */
[----:B------:R-:W-:Y:S02]  /*4a60*/  @!P1 IMAD R13, R0, R3, R13 ;  /* 0x00000003000d9224 */ /* 0x000fe400078e020d */
[----:B------:R-:W-:Y:S01]  /*4a70*/  @!P1 IMAD R8, R9, R10, R8 ;  /* 0x0000000a09089224 */ /* 0x000fe200078e0208 */
[----:B-1----:R-:W-:Y:S06]  /*4a80*/  @!P5 BRA `(.L_x_81) ;  /* 0x0000004000e8d947 */ /* 0x002fec0003800000 */
.L_x_179:
[----:B-1----:R-:W-:Y:S01]  /*4a90*/  @!P4 IADD3 R3, P0, PT, R36, 0x580, RZ ;  /* 0x000005802403c810 */ /* 0x002fe20007f1e0ff */
[----:B------:R-:W-:Y:S01]  /*4aa0*/  VOTEU.ALL UP1, P4 ;  /* 0x0000000000ff7886 */ /* 0x000fe20002020000 */
[----:B------:R-:W-:Y:S01]  /*4ab0*/  UMOV UR18, 0x0 ;  /* 0x0000000000127882 */ /* 0x000fe20000000000 */
[----:B------:R-:W-:Y:S01]  /*4ac0*/  UMOV UR19, 0x10000000 ;  /* 0x1000000000137882 */ /* 0x000fe20000000000 */
[----:B------:R-:W-:Y:S01]  /*4ad0*/  @!P4 R2UR UR9, R3 ;  /* 0x000000000309c2ca */ /* 0x000fe200000e0000 */
[----:B------:R-:W-:Y:S01]  /*4ae0*/  @!P4 IMAD.X R0, RZ, RZ, R37, P0 ;  /* 0x000000ffff00c224 */ /* 0x000fe200000e0625 */
[----:B------:R-:W-:Y:S01]  /*4af0*/  @!UP1 UIADD3 UR10, UPT, UPT, UR34, 0x30, URZ ;  /* 0x00000030220a9890 */ /* 0x000fe2000fffe0ff */
[----:B------:R-:W-:Y:S01]  /*4b00*/  ISETP.NE.AND P0, PT, R27, 0x2, PT ;  /* 0x000000021b00780c */ /* 0x000fe20003f05270 */
[----:B------:R-:W-:Y:S01]  /*4b10*/  UMOV UR11, UR35 ;  /* 0x00000023000b7c82 */ /* 0x000fe20008000000 */
[----:B------:R-:W-:Y:S01]  /*4b20*/  UMOV UR12, UR36 ;  /* 0x00000024000c7c82 */ /* 0x000fe20008000000 */
[----:B------:R-:W-:Y:S01]  /*4b30*/  @!P4 R2UR UR8, R0 ;  /* 0x000000000008c2ca */ /* 0x000fe200000e0000 */
[----:B------:R-:W-:Y:S01]  /*4b40*/  IMAD.IADD R20, R8, 0x1, R66 ;  /* 0x0000000108147824 */ /* 0x000fe200078e0242 */
[----:B------:R-:W-:Y:S01]  /*4b50*/  @P3 R2UR UR36, R24 ;  /* 0x00000000182432ca */ /* 0x000fe200000e0000 */
[----:B------:R-:W-:Y:S01]  /*4b60*/  IMAD.IADD R21, R13, 0x1, R68 ;  /* 0x000000010d157824 */ /* 0x000fe200078e0244 */
[----:B------:R-:W-:Y:S02]  /*4b70*/  SEL R0, RZ, 0x1, P0 ;  /* 0x00000001ff007807 */ /* 0x000fe40000000000 */
[----:B------:R-:W-:Y:S01]  /*4b80*/  LOP3.LUT R32, R32, 0x1, RZ, 0x3c, !PT ;  /* 0x0000000120207812 */ /* 0x000fe200078e3cff */
[----:B------:R-:W-:Y:S01]  /*4b90*/  IMAD.U32 R10, RZ, RZ, UR9 ;  /* 0x00000009ff0a7e24 */ /* 0x000fe2000f8e00ff */
[----:B------:R-:W-:Y:S01]  /*4ba0*/  @!UP1 UIADD3 UR9, UPT, UPT, UR7, 0x98, URZ ;  /* 0x0000009807099890 */ /* 0x000fe2000fffe0ff */
[----:B------:R-:W-:Y:S02]  /*4bb0*/  LOP3.LUT R25, R25, R0, RZ, 0x3c, !PT ;  /* 0x0000000019197212 */ /* 0x000fe400078e3cff */
[----:B------:R-:W-:Y:S02]  /*4bc0*/  SEL R27, R27, RZ, P0 ;  /* 0x000000ff1b1b7207 */ /* 0x000fe40000000000 */
[----:B------:R-:W-:Y:S01]  /*4bd0*/  IMAD.U32 R11, RZ, RZ, UR8 ;  /* 0x00000008ff0b7e24 */ /* 0x000fe2000f8e00ff */
[----:B------:R-:W-:Y:S01]  /*4be0*/  @!P4 R2UR UR14, R10 ;  /* 0x000000000a0ec2ca */ /* 0x000fe200000e0000 */
[----:B------:R-:W-:Y:S01]  /*4bf0*/  @!UP1 UIADD3 UR8, UPT, UPT, UR7, 0x6200, URZ ;  /* 0x0000620007089890 */ /* 0x000fe2000fffe0ff */
[----:B------:R-:W-:Y:S02]  /*4c00*/  VOTEU.ALL UP1, P4 ;  /* 0x0000000000ff7886 */ /* 0x000fe40002020000 */
[----:B------:R-:W-:Y:S11]  /*4c10*/  @!P4 R2UR UR15, R11 ;  /* 0x000000000b0fc2ca */ /* 0x000ff600000e0000 */
[----:B------:R-:W-:Y:S02]  /*4c20*/  @!UPT UIADD3 URZ, UPT, UPT, URZ, URZ, URZ ;  /* 0x000000fffffff290 */ /* 0x000fe4000fffe0ff */
[----:B------:R2:W-:Y:S01]  /*4c30*/  @!UP1 UTMALDG.3D [UR8], [UR14], desc[UR18] ;  /* 0x000012080e0095b4 */ /* 0x0005e20008011000 */
[----:B------:R2:W-:Y:S01]  /*4c40*/  @!P4 SYNCS.ARRIVE.TRANS64.RED.A0TR RZ, [UR7+0x98], R23 ;  /* 0x00009817ffffc9a7 */ /* 0x0005e20008300407 */
[----:B------:R-:W-:Y:S01]  /*4c50*/  UPLOP3.LUT UP1, UPT, UPT, UPT, UPT, 0x80, 0x8 ;  /* 0x000000000008789c */ /* 0x000fe20003f2f070 */
[----:B------:R-:W-:Y:S01]  /*4c60*/  SYNCS.ARRIVE.TRANS64.RED.A1T0 RZ, [UR13], RZ ;  /* 0x000000ffffff79a7 */ /* 0x000fe2000810040d */
[----:B------:R-:W-:Y:S09]  /*4c70*/  @P3 BRA `(.L_x_82) ;  /* 0xfffffff000943947 */ /* 0x000ff2000383ffff */
[----:B------:R-:W-:-:S04]  /*4c80*/  SHF.L.U32 R3, R32, 0x1f, RZ ;  /* 0x0000001f20037819 */ /* 0x000fc800000006ff */
[----:B------:R-:W1:Y:S02]  /*4c90*/  SYNCS.PHASECHK.TRANS64.TRYWAIT P0, [UR7+0xa0], R3 ;  /* 0x0000a003ff0075a7 */ /* 0x000e640008001107 */
[----:B-1----:R-:W-:Y:S05]  /*4ca0*/  @!P0 BRA `(.L_x_83) ;  /* 0x0000004000788947 */ /* 0x002fea0003800000 */
.L_x_181:
[----:B------:R-:W3:Y:S02]  /*4cb0*/  SYNCS.PHASECHK.TRANS64.TRYWAIT P0, [UR7+0xa8], R3 ;  /* 0x0000a803ff0075a7 */ /* 0x000ee40008001107 */
[----:B---3--:R-:W-:Y:S05]  /*4cc0*/  @!P0 BRA `(.L_x_84) ;  /* 0x0000004000888947 */ /* 0x008fea0003800000 */
.L_x_183:
[----:B------:R-:W3:Y:S02]  /*4cd0*/  SYNCS.PHASECHK.TRANS64.TRYWAIT P0, [UR7+0xb0], R3 ;  /* 0x0000b003ff0075a7 */ /* 0x000ee40008001107 */
[----:B---3--:R-:W-:Y:S05]  /*4ce0*/  @!P0 BRA `(.L_x_85) ;  /* 0x0000004000988947 */ /* 0x008fea0003800000 */
.L_x_185:
[----:B-1----:R-:W-:-:S07]  /*4cf0*/  MOV R0, UR7 ;  /* 0x0000000700007c02 */ /* 0x002fce0008000f00 */
.L_x_86:
[----:B-1----:R-:W-:-:S04]  /*4d00*/  SHF.L.U32 R3, R32, 0x1f, RZ ;  /* 0x0000001f20037819 */ /* 0x002fc800000006ff */
[----:B------:R1:W3:Y:S03]  /*4d10*/  SYNCS.PHASECHK.TRANS64.TRYWAIT P0, [R0+URZ+0xb8], R3 ;  /* 0x0000b803000075a7 */ /* 0x0002e600080011ff */
[----:B---3--:R-:W-:Y:S05]  /*4d20*/  @!P0 NANOSLEEP.SYNCS 0x989680 ;  /* 0x009896800000895d */ /* 0x008fea0003900000 */
[----:B------:R-:W3:Y:S02]  /*4d30*/  @!P0 SYNCS.PHASECHK.TRANS64 P0, [R0+URZ+0xb8], R3 ;  /* 0x0000b803000085a7 */ /* 0x000ee400080010ff */
[----:B--23--:R-:W-:Y:S05]  /*4d40*/  @P0 EXIT ;  /* 0x000000000000094d */ /* 0x00cfea0003800000 */
[----:B------:R-:W-:Y:S05]  /*4d50*/  BRA `(.L_x_86) ;  /* 0xfffffffc00e87947 */ /* 0x000fea000383ffff */
.L_x_71:
[----:B------:R-:W-:-:S06]  /*4d60*/  UISETP.GE.AND UP1, UPT, UR8, 0x4, UPT ;  /* 0x000000040800788c */ /* 0x000fcc000bf26270 */
[----:B------:R-:W-:-:S13]  /*4d70*/  PLOP3.LUT P0, PT, PT, PT, UP1, 0x80, 0x8 ;  /* 0x000000000008781c */ /* 0x000fda0003f0f018 */
[----:B------:R-:W-:Y:S05]  /*4d80*/  @!P0 EXIT ;  /* 0x000000000000894d */ /* 0x000fea0003800000 */
[----:B------:R-:W-:Y:S01]  /*4d90*/  BAR.SYNC.DEFER_BLOCKING 0x6, 0xa0 ;  /* 0x0182800000007b1d */ /* 0x000fe20000010000 */
[C---:B------:R-:W-:Y:S01]  /*4da0*/  IMAD.SHL.U32 R3, R81.reuse, 0x10, RZ ;  /* 0x0000001051037824 */ /* 0x040fe200078e00ff */
[C---:B------:R-:W-:Y:S01]  /*4db0*/  SHF.L.U32 R33, R81.reuse, 0x10, RZ ;  /* 0x0000001051217819 */ /* 0x040fe200000006ff */
[C---:B------:R-:W-:Y:S01]  /*4dc0*/  IMAD.SHL.U32 R80, R81.reuse, 0x2, RZ ;  /* 0x0000000251507824 */ /* 0x040fe200078e00ff */
[----:B------:R-:W-:Y:S01]  /*4dd0*/  LOP3.LUT R82, R81, 0x60, RZ, 0xc0, !PT ;  /* 0x0000006051527812 */ /* 0x000fe200078ec0ff */
[----:B------:R-:W-:Y:S01]  /*4de0*/  HFMA2 R77, -RZ, RZ, 0, 5.9604644775390625e-08 ;  /* 0x00000001ff4d7431 */ /* 0x000fe200000001ff */
[----:B------:R-:W-:Y:S02]  /*4df0*/  UMOV UR48, 0x400 ;  /* 0x0000040000307882 */ /* 0x000fe40000000000 */
[----:B------:R-:W1:Y:S01]  /*4e00*/  LDC R71, c[0x0][0x370] ;  /* 0x0000dc00ff477b82 */ /* 0x000e620000000800 */
[----:B------:R-:W-:Y:S01]  /*4e10*/  ULEA UR48, UR37, UR48, 0x18 ;  /* 0x0000003025307291 */ /* 0x000fe2000f8ec0ff */
[----:B------:R-:W-:Y:S01]  /*4e20*/  LOP3.LUT R5, R3, 0x60, RZ, 0xc0, !PT ;  /* 0x0000006003057812 */ /* 0x000fe200078ec0ff */
[----:B------:R-:W-:Y:S01]  /*4e30*/  HFMA2 R75, -RZ, RZ, 0, 0 ;  /* 0x00000000ff4b7431 */ /* 0x000fe200000001ff */
[----:B------:R-:W-:Y:S01]  /*4e40*/  LOP3.LUT R79, R81, 0x2, RZ, 0xc0, !PT ;  /* 0x00000002514f7812 */ /* 0x000fe200078ec0ff */
[----:B------:R-:W-:Y:S01]  /*4e50*/  UIADD3 UR4, UPT, UPT, UR48, 0x200, URZ ;  /* 0x0000020030047890 */ /* 0x000fe2000fffe0ff */
[----:B------:R-:W-:Y:S01]  /*4e60*/  LOP3.LUT R80, R5, 0xc, R80, 0xf8, !PT ;  /* 0x0000000c05507812 */ /* 0x000fe200078ef850 */
[----:B------:R-:W-:Y:S01]  /*4e70*/  IMAD.MOV.U32 R30, RZ, RZ, RZ ;  /* 0x000000ffff1e7224 */ /* 0x000fe200078e00ff */
[----:B------:R-:W2:Y:S01]  /*4e80*/  LDC R28, c[0x0][0xb0c] ;  /* 0x0002c300ff1c7b82 */ /* 0x000ea20000000800 */
[----:B------:R-:W-:Y:S01]  /*4e90*/  LOP3.LUT R33, R33, 0x600000, RZ, 0xc0, !PT ;  /* 0x0060000021217812 */ /* 0x000fe200078ec0ff */
[----:B------:R-:W-:Y:S01]  /*4ea0*/  IMAD.MOV.U32 R85, RZ, RZ, RZ ;  /* 0x000000ffff557224 */ /* 0x000fe200078e00ff */
[----:B------:R-:W-:Y:S01]  /*4eb0*/  LOP3.LUT R80, R80, 0x790, R3, 0xf8, !PT ;  /* 0x0000079050507812 */ /* 0x000fe200078ef803 */
[----:B------:R-:W-:Y:S01]  /*4ec0*/  IMAD.U32 R73, RZ, RZ, UR4 ;  /* 0x00000004ff497e24 */ /* 0x000fe2000f8e00ff */
[----:B------:R-:W-:Y:S01]  /*4ed0*/  LOP3.LUT R81, R81, 0x4, RZ, 0xc0, !PT ;  /* 0x0000000451517812 */ /* 0x000fe200078ec0ff */
[----:B------:R-:W4:Y:S01]  /*4ee0*/  LDCU.64 UR52, c[0x0][0x348] ;  /* 0x00006900ff3477ac */ /* 0x000f220008000a00 */
[----:B------:R-:W-:Y:S01]  /*4ef0*/  MOV R76, RZ ;  /* 0x000000ff004c7202 */ /* 0x000fe20000000f00 */
[----:B------:R-:W1:Y:S01]  /*4f00*/  LDC R69, c[0x0][0xb20] ;  /* 0x0002c800ff457b82 */ /* 0x000e620000000800 */
[----:B------:R-:W3:Y:S01]  /*4f10*/  LDS R0, [UR48+0x180] ;  /* 0x00018030ff007984 */ /* 0x000ee20008000800 */
[----:B------:R-:W-:Y:S01]  /*4f20*/  IMAD R80, R80, 0x4, R73 ;  /* 0x0000000450507824 */ /* 0x000fe200078e0249 */
[----:B------:R-:W1:Y:S03]  /*4f30*/  LDCU.64 UR38, c[0x0][0x888] ;  /* 0x00011100ff2677ac */ /* 0x000e660008000a00 */
[--C-:B------:R-:W-:Y:S01]  /*4f40*/  IMAD R79, R79, -0x10, R80.reuse ;  /* 0xfffffff04f4f7824 */ /* 0x100fe200078e0250 */
[----:B------:R-:W1:Y:S01]  /*4f50*/  LDCU.64 UR44, c[0x0][0x890] ;  /* 0x00011200ff2c77ac */ /* 0x000e620008000a00 */
[----:B------:R-:W1:Y:S01]  /*4f60*/  LDC R27, c[0x0][0xb30] ;  /* 0x0002cc00ff1b7b82 */ /* 0x000e620000000800 */
[----:B------:R-:W-:Y:S01]  /*4f70*/  IMAD R78, R81, -0x10, R80 ;  /* 0xfffffff0514e7824 */ /* 0x000fe200078e0250 */
[----:B------:R-:W-:Y:S01]  /*4f80*/  UMOV UR49, URZ ;  /* 0x000000ff00317c82 */ /* 0x000fe20008000000 */
[----:B------:R-:W-:-:S05]  /*4f90*/  UMOV UR51, URZ ;  /* 0x000000ff00337c82 */ /* 0x000fca0008000000 */
[----:B------:R-:W1:Y:S08]  /*4fa0*/  LDC.64 R64, c[0x0][0xb10] ;  /* 0x0002c400ff407b82 */ /* 0x000e700000000a00 */
[----:B------:R-:W1:Y:S08]  /*4fb0*/  LDC.64 R24, c[0x0][0xb18] ;  /* 0x0002c600ff187b82 */ /* 0x000e700000000a00 */
[----:B------:R-:W1:Y:S08]  /*4fc0*/  LDC.64 R22, c[0x0][0xb28] ;  /* 0x0002ca00ff167b82 */ /* 0x000e700000000a00 */
[----:B------:R-:W1:Y:S01]  /*4fd0*/  LDC.64 R62, c[0x0][0x8b0] ;  /* 0x00022c00ff3e7b82 */ /* 0x000e620000000a00 */
[----:B---3--:R-:W-:-:S07]  /*4fe0*/  IMAD.IADD R33, R0, 0x1, R33 ;  /* 0x0000000100217824 */ /* 0x008fce00078e0221 */
[----:B------:R-:W3:Y:S08]  /*4ff0*/  LDC.64 R60, c[0x0][0x8a8] ;  /* 0x00022a00ff3c7b82 */ /* 0x000ef00000000a00 */
[----:B--2-4-:R-:W1:Y:S02]  /*5000*/  LDC R70, c[0x0][0x374] ;  /* 0x0000dd00ff467b82 */ /* 0x014e640000000800 */
.L_x_130:
[----:B------:R-:W-:Y:S02]  /*5010*/  LEA R0, R85, UR48, 0x3 ;  /* 0x0000003055007c11 */ /* 0x000fe4000f8e18ff */
[----:B------:R-:W-:Y:S02]  /*5020*/  SHF.L.U32 R3, R75, 0x1f, RZ ;  /* 0x0000001f4b037819 */ /* 0x000fe400000006ff */
[----:B-1----:R-:W-:Y:S02]  /*5030*/  LEA R16, R85, UR48, 0x4 ;  /* 0x0000003055107c11 */ /* 0x002fe4000f8e20ff */
[----:B------:R-:W2:Y:S02]  /*5040*/  SYNCS.PHASECHK.TRANS64.TRYWAIT P0, [R0+URZ+0xd0], R3 ;  /* 0x0000d003000075a7 */ /* 0x000ea400080011ff */
[----:B--23--:R-:W-:Y:S05]  /*5050*/  @!P0 BRA `(.L_x_87) ;  /* 0x0000003c00d48947 */ /* 0x00cfea0003800000 */
.L_x_186:
[----:B------:R-:W4:Y:S01]  /*5060*/  LDC.64 R12, c[0x0][0xb10] ;  /* 0x0002c400ff0c7b82 */ /* 0x000f220000000a00 */
[----:B------:R-:W3:Y:S01]  /*5070*/  LDS.128 R16, [R16+0x160] ;  /* 0x0001600010107984 */ /* 0x000ee20000000c00 */
[----:B-1----:R-:W-:Y:S01]  /*5080*/  ISETP.NE.AND P1, PT, R27, 0x1, PT ;  /* 0x000000011b00780c */ /* 0x002fe20003f25270 */
[----:B--2---:R-:W-:Y:S01]  /*5090*/  VIADD R0, R0, 0xe0 ;  /* 0x000000e000007836 */ /* 0x004fe20000000000 */
[----:B------:R-:W-:Y:S04]  /*50a0*/  ISETP.GE.AND P0, PT, R26, 0x1, PT ;  /* 0x000000011a00780c */ /* 0x000fe80003f06270 */
[----:B------:R-:W1:Y:S01]  /*50b0*/  LDC.64 R10, c[0x0][0xb18] ;  /* 0x0002c600ff0a7b82 */ /* 0x000e620000000a00 */
[----:B------:R-:W-:Y:S01]  /*50c0*/  PRMT R0, RZ, 0x654, R0 ;  /* 0x00000654ff007816 */ /* 0x000fe20000000000 */
[----:B------:R-:W-:Y:S01]  /*50d0*/  @!PT LDS RZ, [RZ] ;  /* 0x00000000fffff984 */ /* 0x000fe20000000800 */
[----:B------:R-:W-:Y:S01]  /*50e0*/  @!PT LDS RZ, [RZ] ;  /* 0x00000000fffff984 */ /* 0x000fe20000000800 */
[----:B------:R-:W-:Y:S01]  /*50f0*/  @!PT LDS RZ, [RZ] ;  /* 0x00000000fffff984 */ /* 0x000fe20000000800 */
[----:B------:R-:W-:Y:S01]  /*5100*/  @!PT LDS RZ, [RZ] ;  /* 0x00000000fffff984 */ /* 0x000fe20000000800 */
[----:B------:R2:W-:Y:S06]  /*5110*/  MEMBAR.ALL.CTA ;  /* 0x0000000000007992 */ /* 0x0005ec0000008000 */
[----:B--2---:R-:W2:Y:S01]  /*5120*/  FENCE.VIEW.ASYNC.S ;  /* 0x00000000000073c6 */ /* 0x004ea20000000000 */
[----:B------:R-:W1:Y:S08]  /*5130*/  @!P1 LDC R14, c[0x0][0xb20] ;  /* 0x0002c800ff0e9b82 */ /* 0x000e700000000800 */
[----:B------:R-:W1:Y:S01]  /*5140*/  @!P1 LDC R9, c[0x0][0xb0c] ;  /* 0x0002c300ff099b82 */ /* 0x000e620000000800 */
[----:B--2---:R2:W-:Y:S01]  /*5150*/  SYNCS.ARRIVE.TRANS64.RED.A1T0 RZ, [R0+URZ], RZ ;  /* 0x000000ff00ff79a7 */ /* 0x0045e200081004ff */
[----:B---3--:R-:W-:Y:S04]  /*5160*/  LOP3.LUT P4, RZ, R18, 0x1, RZ, 0xc0, !PT ;  /* 0x0000000112ff7812 */ /* 0x008fe8000788c0ff */
[----:B------:R-:W-:Y:S09]  /*5170*/  P2R R83, PR, RZ, 0x10 ;  /* 0x00000010ff537803 */ /* 0x000ff20000000000 */
[----:B------:R-:W-:Y:S02]  /*5180*/  @P4 MOV R31, R16 ;  /* 0x00000010001f4202 */ /* 0x000fe40000000f00 */
[----:B------:R-:W-:Y:S01]  /*5190*/  @P4 LOP3.LUT R29, R17, 0xffff, RZ, 0xc0, !PT ;  /* 0x0000ffff111d4812 */ /* 0x000fe200078ec0ff */
[----:B--2-4-:R-:W-:Y:S06]  /*51a0*/  @!P0 BRA `(.L_x_88) ;  /* 0x0000000000a48947 */ /* 0x014fec0003800000 */
[----:B------:R-:W-:Y:S01]  /*51b0*/  IMAD.HI.U32 R36, R70, R25, RZ ;  /* 0x0000001946247227 */ /* 0x000fe200078e00ff */
[----:B------:R-:W-:Y:S02]  /*51c0*/  ISETP.NE.AND P0, PT, R24, 0x1, PT ;  /* 0x000000011800780c */ /* 0x000fe40003f05270 */
[----:B------:R-:W-:Y:S01]  /*51d0*/  ISETP.NE.AND P2, PT, R26, 0x1, PT ;  /* 0x000000011a00780c */ /* 0x000fe20003f45270 */
[-C--:B------:R-:W-:Y:S01]  /*51e0*/  IMAD.HI.U32 R34, R71, R64.reuse, RZ ;  /* 0x0000004047227227 */ /* 0x080fe200078e00ff */
[----:B------:R-:W-:Y:S02]  /*51f0*/  SHF.R.U32.HI R37, RZ, R69, R36 ;  /* 0x00000045ff257219 */ /* 0x000fe40000011624 */
[----:B------:R-:W-:Y:S01]  /*5200*/  ISETP.NE.AND P3, PT, R28, 0x1, PT ;  /* 0x000000011c00780c */ /* 0x000fe20003f65270 */
[----:B------:R-:W-:Y:S01]  /*5210*/  IMAD.HI.U32 R40, R29, R25, RZ ;  /* 0x000000191d287227 */ /* 0x000fe200078e00ff */
[----:B------:R-:W-:Y:S02]  /*5220*/  SHF.R.U32.HI R34, RZ, R65, R34 ;  /* 0x00000041ff227219 */ /* 0x000fe40000011622 */
[----:B------:R-:W-:Y:S01]  /*5230*/  SEL R3, R70, R37, !P0 ;  /* 0x0000002546037207 */ /* 0x000fe20004000000 */
[----:B------:R-:W-:Y:S01]  /*5240*/  IMAD.HI.U32 R38, R31, R64, RZ ;  /* 0x000000401f267227 */ /* 0x000fe200078e00ff */
[----:B------:R-:W-:Y:S03]  /*5250*/  SEL R7, R71, R34, !P3 ;  /* 0x0000002247077207 */ /* 0x000fe60005800000 */
[-C--:B------:R-:W-:Y:S01]  /*5260*/  IMAD.HI.U32 R34, R3, R22.reuse, RZ ;  /* 0x0000001603227227 */ /* 0x080fe200078e00ff */
[----:B------:R-:W-:Y:S03]  /*5270*/  SHF.R.U32.HI R38, RZ, R65, R38 ;  /* 0x00000041ff267219 */ /* 0x000fe60000011626 */
[----:B------:R-:W-:Y:S01]  /*5280*/  IMAD.HI.U32 R36, R7, R22, RZ ;  /* 0x0000001607247227 */ /* 0x000fe200078e00ff */
[----:B------:R-:W-:Y:S02]  /*5290*/  @P2 SHF.R.U32.HI R3, RZ, R23, R34 ;  /* 0x00000017ff032219 */ /* 0x000fe40000011622 */
[----:B------:R-:W-:Y:S02]  /*52a0*/  SHF.R.U32.HI R34, RZ, R69, R40 ;  /* 0x00000045ff227219 */ /* 0x000fe40000011628 */
[----:B------:R-:W-:Y:S01]  /*52b0*/  @P2 SHF.R.U32.HI R7, RZ, R23, R36 ;  /* 0x00000017ff072219 */ /* 0x000fe20000011624 */
[C---:B------:R-:W-:Y:S01]  /*52c0*/  IMAD R2, R26.reuse, R3, RZ ;  /* 0x000000031a027224 */ /* 0x040fe200078e02ff */
[----:B------:R-:W-:Y:S02]  /*52d0*/  SEL R5, R29, R34, !P0 ;  /* 0x000000221d057207 */ /* 0x000fe40004000000 */
[----:B------:R-:W-:Y:S01]  /*52e0*/  SEL R3, R31, R38, !P3 ;  /* 0x000000261f037207 */ /* 0x000fe20005800000 */
[----:B------:R-:W-:Y:S01]  /*52f0*/  IMAD R4, R26, R7, RZ ;  /* 0x000000071a047224 */ /* 0x000fe200078e02ff */
[C---:B------:R-:W-:Y:S01]  /*5300*/  ISETP.GE.AND P0, PT, R5.reuse, R2, PT ;  /* 0x000000020500720c */ /* 0x040fe20003f06270 */
[----:B------:R-:W-:Y:S03]  /*5310*/  IMAD.HI.U32 R6, R5, R22, RZ ;  /* 0x0000001605067227 */ /* 0x000fe600078e00ff */
[----:B------:R-:W-:Y:S01]  /*5320*/  ISETP.GE.OR P0, PT, R3, R4, P0 ;  /* 0x000000040300720c */ /* 0x000fe20000706670 */
[----:B------:R-:W-:Y:S01]  /*5330*/  IMAD.MOV R4, RZ, RZ, -R3 ;  /* 0x000000ffff047224 */ /* 0x000fe200078e0a03 */
[-C--:B------:R-:W-:Y:S03]  /*5340*/  SHF.R.U32.HI R6, RZ, R23.reuse, R6 ;  /* 0x00000017ff067219 */ /* 0x080fe60000011606 */
[----:B------:R-:W-:Y:S01]  /*5350*/  IMAD R31, R28, R4, R31 ;  /* 0x000000041c1f7224 */ /* 0x000fe200078e021f */
[----:B------:R-:W-:Y:S05]  /*5360*/  SEL R15, R5, R6, !P2 ;  /* 0x00000006050f7207 */ /* 0x000fea0005000000 */
[----:B------:R-:W-:Y:S02]  /*5370*/  IMAD.MOV R6, RZ, RZ, -R15 ;  /* 0x000000ffff067224 */ /* 0x000fe400078e0a0f */
[C---:B------:R-:W-:Y:S04]  /*5380*/  @!P0 IMAD.HI.U32 R2, R3.reuse, R22, RZ ;  /* 0x0000001603028227 */ /* 0x040fe800078e00ff */
[----:B------:R-:W-:Y:S01]  /*5390*/  IMAD R6, R26, R6, R5 ;  /* 0x000000061a067224 */ /* 0x000fe200078e0205 */
[----:B------:R-:W-:Y:S04]  /*53a0*/  @!P0 SHF.R.U32.HI R2, RZ, R23, R2 ;  /* 0x00000017ff028219 */ /* 0x000fe80000011602 */
[----:B------:R-:W-:Y:S02]  /*53b0*/  @!P0 SEL R0, R3, R2, !P2 ;  /* 0x0000000203008207 */ /* 0x000fe40005000000 */
[----:B------:R-:W-:Y:S02]  /*53c0*/  IADD3 R2, PT, PT, -R5, RZ, RZ ;  /* 0x000000ff05027210 */ /* 0x000fe40007ffe1ff */
[----:B------:R-:W-:Y:S01]  /*53d0*/  @!P0 IADD3 R8, PT, PT, R15, -R0, RZ ;  /* 0x800000000f088210 */ /* 0x000fe20007ffe0ff */
[----:B------:R-:W-:Y:S02]  /*53e0*/  @!P0 IMAD R0, R7, R6, R0 ;  /* 0x0000000607008224 */ /* 0x000fe400078e0200 */
[----:B------:R-:W-:Y:S02]  /*53f0*/  IMAD R29, R24, R2, R29 ;  /* 0x00000002181d7224 */ /* 0x000fe400078e021d */
[----:B------:R-:W-:Y:S02]  /*5400*/  @!P0 IMAD R5, R8, R26, R3 ;  /* 0x0000001a08058224 */ /* 0x000fe400078e0203 */
[----:B------:R-:W-:Y:S04]  /*5410*/  @!P0 IMAD.MOV.U32 R3, RZ, RZ, R0 ;  /* 0x000000ffff038224 */ /* 0x000fe800078e0000 */
[----:B------:R-:W-:Y:S02]  /*5420*/  IMAD R31, R3, R28, R31 ;  /* 0x0000001c031f7224 */ /* 0x000fe400078e021f */
[----:B------:R-:W-:Y:S07]  /*5430*/  IMAD R29, R5, R24, R29 ;  /* 0x00000018051d7224 */ /* 0x000fee00078e021d */
.L_x_88:
[----:B-1----:R-:W-:Y:S01]  /*5440*/  @!P1 ISETP.NE.AND P0, PT, R10, 0x1, PT ;  /* 0x000000010a00980c */ /* 0x002fe20003f05270 */
[----:B------:R-:W-:Y:S01]  /*5450*/  @!P1 IMAD.HI.U32 R3, R29, R11, RZ ;  /* 0x0000000b1d039227 */ /* 0x000fe200078e00ff */
[----:B------:R-:W-:Y:S01]  /*5460*/  R2UR UR42, R21 ;  /* 0x00000000152a72ca */ /* 0x000fe200000e0000 */
[----:B------:R-:W-:Y:S01]  /*5470*/  BSSY.RECONVERGENT B6, `(.L_x_89) ;  /* 0x0000031000067945 */ /* 0x000fe20003800200 */
[----:B------:R-:W-:Y:S01]  /*5480*/  R2UR UR41, R20 ;  /* 0x00000000142972ca */ /* 0x000fe200000e0000 */
[----:B------:R-:W-:Y:S01]  /*5490*/  @!P1 IMAD.HI.U32 R0, R31, R12, RZ ;  /* 0x0000000c1f009227 */ /* 0x000fe200078e00ff */
[----:B------:R-:W-:Y:S02]  /*54a0*/  @!P1 SHF.R.U32.HI R2, RZ, R14, R3 ;  /* 0x0000000eff029219 */ /* 0x000fe40000011603 */
[----:B------:R-:W-:Y:S01]  /*54b0*/  @!P1 ISETP.NE.AND P2, PT, R9, 0x1, PT ;  /* 0x000000010900980c */ /* 0x000fe20003f45270 */
[----:B------:R-:W-:Y:S01]  /*54c0*/  VIADD R85, R85, 0x1 ;  /* 0x0000000155557836 */ /* 0x000fe20000000000 */
[----:B------:R-:W-:Y:S02]  /*54d0*/  @!P1 SEL R2, R29, R2, !P0 ;  /* 0x000000021d029207 */ /* 0x000fe40004000000 */
[----:B------:R-:W-:Y:S02]  /*54e0*/  @!P1 SHF.R.U32.HI R0, RZ, R13, R0 ;  /* 0x0000000dff009219 */ /* 0x000fe40000011600 */
[----:B------:R-:W-:Y:S01]  /*54f0*/  LOP3.LUT P0, RZ, R73, 0x1b0, RZ, 0xc0, !PT ;  /* 0x000001b049ff7812 */ /* 0x000fe2000780c0ff */
[----:B------:R-:W-:Y:S01]  /*5500*/  USHF.L.U32 UR42, UR42, 0x7, URZ ;  /* 0x000000072a2a7899 */ /* 0x000fe200080006ff */
[----:B------:R-:W-:Y:S01]  /*5510*/  @!P1 SEL R3, R31, R0, !P2 ;  /* 0x000000001f039207 */ /* 0x000fe20005000000 */
[----:B------:R-:W-:Y:S01]  /*5520*/  USHF.L.U32 UR41, UR41, 0x6, URZ ;  /* 0x0000000629297899 */ /* 0x000fe200080006ff */
[----:B------:R-:W-:Y:S03]  /*5530*/  @P4 SHF.R.U32.HI R74, RZ, 0x10, R17 ;  /* 0x00000010ff4a4819 */ /* 0x000fe60000011611 */
[----:B------:R-:W-:Y:S02]  /*5540*/  @!P1 IMAD.IADD R0, R2, 0x1, -R3 ;  /* 0x0000000102009824 */ /* 0x000fe400078e0a03 */
[----:B------:R-:W-:Y:S02]  /*5550*/  @!P1 IMAD.IADD R2, R3, 0x1, -R2 ;  /* 0x0000000103029824 */ /* 0x000fe400078e0a02 */
[----:B------:R-:W-:Y:S02]  /*5560*/  @!P1 IMAD R31, R0, R9, R31 ;  /* 0x00000009001f9224 */ /* 0x000fe400078e021f */
[----:B------:R-:W-:Y:S01]  /*5570*/  @!P1 IMAD R29, R2, R10, R29 ;  /* 0x0000000a021d9224 */ /* 0x000fe200078e021d */
[----:B------:R-:W-:Y:S06]  /*5580*/  @!P0 BRA `(.L_x_90) ;  /* 0x00000000007c8947 */ /* 0x000fec0003800000 */
[----:B------:R-:W1:Y:S01]  /*5590*/  LDCU.64 UR8, c[0x4][0x80] ;  /* 0x01001000ff0877ac */ /* 0x000e620008000a00 */
[----:B------:R-:W-:Y:S01]  /*55a0*/  MOV R2, 0x0 ;  /* 0x0000000000027802 */ /* 0x000fe20000000f00 */
[----:B------:R-:W-:Y:S02]  /*55b0*/  HFMA2 R12, -RZ, RZ, 0, 5.9604644775390625e-08 ;  /* 0x00000001ff0c7431 */ /* 0x000fe400000001ff */
[----:B------:R-:W-:Y:S01]  /*55c0*/  IMAD.MOV.U32 R8, RZ, RZ, 0x70 ;  /* 0x00000070ff087424 */ /* 0x000fe200078e00ff */
[----:B------:R2:W3:Y:S01]  /*55d0*/  LDC.64 R14, c[0x4][R2] ;  /* 0x01000000020e7b82 */ /* 0x0004e20000000a00 */
[----:B------:R-:W4:Y:S01]  /*55e0*/  LDCU.64 UR6, c[0x4][0x88] ;  /* 0x01001100ff0677ac */ /* 0x000f220008000a00 */
[----:B------:R-:W-:Y:S01]  /*55f0*/  IMAD.MOV.U32 R13, RZ, RZ, RZ ;  /* 0x000000ffff0d7224 */ /* 0x000fe200078e00ff */
[----:B------:R-:W2:Y:S01]  /*5600*/  LDCU.64 UR4, c[0x4][0x8] ;  /* 0x01000100ff0477ac */ /* 0x000ea20008000a00 */
[----:B-1----:R-:W-:Y:S01]  /*5610*/  MOV R5, UR9 ;  /* 0x0000000900057c02 */ /* 0x002fe20008000f00 */
[----:B------:R-:W-:Y:S01]  /*5620*/  IMAD.U32 R4, RZ, RZ, UR8 ;  /* 0x00000008ff047e24 */ /* 0x000fe2000f8e00ff */
[----:B----4-:R-:W-:Y:S01]  /*5630*/  MOV R7, UR7 ;  /* 0x0000000700077c02 */ /* 0x010fe20008000f00 */
[----:B------:R-:W-:Y:S01]  /*5640*/  IMAD.U32 R6, RZ, RZ, UR6 ;  /* 0x00000006ff067e24 */ /* 0x000fe2000f8e00ff */
[----:B--2---:R-:W-:Y:S01]  /*5650*/  MOV R11, UR5 ;  /* 0x00000005000b7c02 */ /* 0x004fe20008000f00 */
[----:B------:R-:W-:Y:S02]  /*5660*/  IMAD.U32 R10, RZ, RZ, UR4 ;  /* 0x00000004ff0a7e24 */ /* 0x000fe4000f8e00ff */
[----:B------:R-:W-:Y:S07]  /*5670*/  LEPC R20, `(.L_x_91) ;  /* 0x000000001014794e */ /* 0x000fee0000000000 */
[----:B---3-5:R-:W-:Y:S05]  /*5680*/  CALL.ABS.NOINC R14 ;  /* 0x000000000e007343 */ /* 0x028fea0003c00000 */
.L_x_91:
[----:B------:R-:W1:Y:S01]  /*5690*/  LDCU.64 UR8, c[0x4][0x80] ;  /* 0x01001000ff0877ac */ /* 0x000e620008000a00 */
[----:B------:R-:W2:Y:S01]  /*56a0*/  LDC.64 R2, c[0x4][R2] ;  /* 0x0100000002027b82 */ /* 0x000ea20000000a00 */
[----:B------:R-:W-:Y:S02]  /*56b0*/  HFMA2 R12, -RZ, RZ, 0, 5.9604644775390625e-08 ;  /* 0x00000001ff0c7431 */ /* 0x000fe400000001ff */
[----:B------:R-:W-:Y:S02]  /*56c0*/  IMAD.MOV.U32 R8, RZ, RZ, 0x70 ;  /* 0x00000070ff087424 */ /* 0x000fe400078e00ff */
[----:B------:R-:W-:Y:S01]  /*56d0*/  IMAD.MOV.U32 R13, RZ, RZ, RZ ;  /* 0x000000ffff0d7224 */ /* 0x000fe200078e00ff */
[----:B------:R-:W3:Y:S01]  /*56e0*/  LDCU.64 UR6, c[0x4][0x88] ;  /* 0x01001100ff0677ac */ /* 0x000ee20008000a00 */
[----:B------:R-:W4:Y:S01]  /*56f0*/  LDCU.64 UR4, c[0x4][0x8] ;  /* 0x01000100ff0477ac */ /* 0x000f220008000a00 */
[----:B-1----:R-:W-:Y:S02]  /*5700*/  MOV R4, UR8 ;  /* 0x0000000800047c02 */ /* 0x002fe40008000f00 */
[----:B------:R-:W-:Y:S02]  /*5710*/  MOV R5, UR9 ;  /* 0x0000000900057c02 */ /* 0x000fe40008000f00 */
[----:B---3--:R-:W-:Y:S01]  /*5720*/  MOV R7, UR7 ;  /* 0x0000000700077c02 */ /* 0x008fe20008000f00 */
[----:B------:R-:W-:Y:S01]  /*5730*/  IMAD.U32 R6, RZ, RZ, UR6 ;  /* 0x00000006ff067e24 */ /* 0x000fe2000f8e00ff */
[----:B----4-:R-:W-:Y:S01]  /*5740*/  MOV R11, UR5 ;  /* 0x00000005000b7c02 */ /* 0x010fe20008000f00 */
[----:B------:R-:W-:Y:S02]  /*5750*/  IMAD.U32 R10, RZ, RZ, UR4 ;  /* 0x00000004ff0a7e24 */ /* 0x000fe4000f8e00ff */
[----:B------:R-:W-:Y:S07]  /*5760*/  LEPC R20, `(.L_x_90) ;  /* 0x000000001014794e */ /* 0x000fee0000000000 */
[----:B--2---:R-:W-:Y:S05]  /*5770*/  CALL.ABS.NOINC R2 ;  /* 0x0000000002007343 */ /* 0x004fea0003c00000 */
.L_x_90:
[----:B------:R-:W-:Y:S05]  /*5780*/  BSYNC.RECONVERGENT B6 ;  /* 0x0000000000067941 */ /* 0x000fea0003800200 */
.L_x_89:
[----:B------:R-:W-:Y:S01]  /*5790*/  ISETP.NE.U32.AND P4, PT, R62, RZ, PT ;  /* 0x000000ff3e00720c */ /* 0x000fe20003f85070 */
[----:B------:R-:W-:Y:S01]  /*57a0*/  UISETP.NE.AND UP2, UPT, UR50, URZ, UPT ;  /* 0x000000ff3200728c */ /* 0x000fe2000bf45270 */
[----:B------:R-:W-:Y:S01]  /*57b0*/  ISETP.NE.U32.AND P2, PT, RZ, UR38, PT ;  /* 0x00000026ff007c0c */ /* 0x000fe2000bf45070 */
[----:B------:R-:W-:Y:S01]  /*57c0*/  UISETP.NE.U32.AND UP1, UPT, UR44, URZ, UPT ;  /* 0x000000ff2c00728c */ /* 0x000fe2000bf25070 */
[----:B------:R-:W-:Y:S01]  /*57d0*/  ISETP.NE.AND.EX P4, PT, R63, RZ, PT, P4 ;  /* 0x000000ff3f00720c */ /* 0x000fe20003f85340 */
[----:B------:R-:W-:Y:S01]  /*57e0*/  UPLOP3.LUT UP0, UPT, UPT, UPT, UPT, 0x40, 0x4 ;  /* 0x000000000004789c */ /* 0x000fe20003f0e870 */
[----:B------:R-:W-:Y:S01]  /*57f0*/  ISETP.NE.AND.EX P2, PT, RZ, UR39, PT, P2 ;  /* 0x00000027ff007c0c */ /* 0x000fe2000bf45320 */
[----:B------:R-:W-:Y:S01]  /*5800*/  UISETP.NE.AND.EX UP1, UPT, UR45, URZ, UPT, UP1 ;  /* 0x000000ff2d00728c */ /* 0x000fe2000bf25310 */
[----:B------:R-:W-:Y:S04]  /*5810*/  PLOP3.LUT P1, PT, PT, PT, UP2, 0x80, 0x8 ;  /* 0x000000000008781c */ /* 0x000fe80003f2f028 */
[----:B------:R-:W-:Y:S06]  /*5820*/  @UP2 UPLOP3.LUT UP0, UPT, UPT, UPT, UP1, 0x80, 0x8 ;  /* 0x000000000008289c */ /* 0x000fec0003f0f010 */
[----:B------:R-:W-:Y:S01]  /*5830*/  PLOP3.LUT P0, PT, PT, PT, UP0, 0x80, 0x8 ;  /* 0x000000000008781c */ /* 0x000fe20003f0f008 */
[----:B------:R-:W-:Y:S01]  /*5840*/  @!UPT UIADD3 URZ, UPT, UPT, URZ, URZ, URZ ;  /* 0x000000fffffff290 */ /* 0x000fe2000fffe0ff */
[----:B------:R-:W-:Y:S11]  /*5850*/  BRA.U !UP1, `(.L_x_92) ;  /* 0x0000000109387547 */ /* 0x000ff6000b800000 */
[----:B------:R-:W-:Y:S01]  /*5860*/  UISETP.NE.U32.AND UP0, UPT, UR38, URZ, UPT ;  /* 0x000000ff2600728c */ /* 0x000fe2000bf05070 */
[----:B------:R-:W-:Y:S02]  /*5870*/  HFMA2 R0, -RZ, RZ, 0, 5.9604644775390625e-08 ;  /* 0x00000001ff007431 */ /* 0x000fe400000001ff */
[----:B------:R-:W-:Y:S01]  /*5880*/  IMAD.MOV.U32 R67, RZ, RZ, 0x1 ;  /* 0x00000001ff437424 */ /* 0x000fe200078e00ff */
[----:B------:R-:W-:Y:S06]  /*5890*/  UISETP.NE.AND.EX UP0, UPT, UR39, URZ, UPT, UP0 ;  /* 0x000000ff2700728c */ /* 0x000fec000bf05300 */
[----:B------:R-:W-:Y:S05]  /*58a0*/  PLOP3.LUT P3, PT, PT, PT, UP0, 0x80, 0x8 ;  /* 0x000000000008781c */ /* 0x000fea0003f6f008 */
[----:B------:R-:W1:Y:S01]  /*58b0*/  @UP0 LDCU.64 UR6, c[0x0][0x888] ;  /* 0x00011100ff0607ac */ /* 0x000e620008000a00 */
[----:B------:R-:W-:Y:S07]  /*58c0*/  @UP0 UIMAD UR4, UR36, UR44, URZ ;  /* 0x0000002c240402a4 */ /* 0x000fee000f8e02ff */
[----:B------:R-:W-:Y:S01]  /*58d0*/  @!P3 PRMT R67, R0, 0x7610, R67 ;  /* 0x000076100043b816 */ /* 0x000fe20000000043 */
[----:B-1----:R-:W-:Y:S03]  /*58e0*/  @UP0 UIMAD.WIDE UR6, UR4, 0x4, UR6 ;  /* 0x00000004040608a5 */ /* 0x002fe6000f8e0206 */
[----:B------:R-:W1:Y:S03]  /*58f0*/  @!UP0 LDCU UR4, c[0x0][0x880] ;  /* 0x00011000ff0487ac */ /* 0x000e660008000800 */
[----:B------:R-:W-:Y:S01]  /*5900*/  IMAD.U32 R2, RZ, RZ, UR6 ;  /* 0x00000006ff027e24 */ /* 0x000fe2000f8e00ff */
[----:B------:R-:W-:Y:S05]  /*5910*/  MOV R3, UR7 ;  /* 0x0000000700037c02 */ /* 0x000fea0008000f00 */
[----:B-----5:R2:W5:Y:S02]  /*5920*/  @P3 LDG.E R35, desc[UR46][R2.64] ;  /* 0x0000002e02233981 */ /* 0x020564000c1e1900 */
[----:B-12---:R-:W-:Y:S02]  /*5930*/  @!P3 IMAD.U32 R35, RZ, RZ, UR4 ;  /* 0x00000004ff23be24 */ /* 0x006fe4000f8e00ff */
.L_x_92:
[----:B------:R-:W-:Y:S05]  /*5940*/  @!P4 BRA `(.L_x_93) ;  /* 0x000000000020c947 */ /* 0x000fea0003800000 */
[----:B------:R-:W-:Y:S04]  /*5950*/  ISETP.NE.U32.AND P3, PT, R60, RZ, PT ;  /* 0x000000ff3c00720c */ /* 0x000fe80003f65070 */
[----:B------:R-:W-:Y:S11]  /*5960*/  ISETP.NE.AND.EX P3, PT, R61, RZ, PT, P3 ;  /* 0x000000ff3d00720c */ /* 0x000ff60003f65330 */
[----:B------:R-:W-:Y:S02]  /*5970*/  @!UPT UIADD3 URZ, UPT, UPT, URZ, URZ, URZ ;  /* 0x000000fffffff290 */ /* 0x000fe4000fffe0ff */
[----:B------:R-:W1:Y:S01]  /*5980*/  @P3 LDC.64 R2, c[0x0][0x8a8] ;  /* 0x00022a00ff023b82 */ /* 0x000e620000000a00 */
[----:B------:R-:W-:Y:S04]  /*5990*/  @P3 IMAD R0, R62, UR36, RZ ;  /* 0x000000243e003c24 */ /* 0x000fe8000f8e02ff */
[----:B-1----:R-:W-:Y:S05]  /*59a0*/  @P3 IMAD.WIDE R2, R0, 0x4, R2 ;  /* 0x0000000400023825 */ /* 0x002fea00078e0202 */
[----:B-----5:R1:W5:Y:S02]  /*59b0*/  @P3 LDG.E R32, desc[UR46][R2.64] ;  /* 0x0000002e02203981 */ /* 0x020364000c1e1900 */
[----:B-1----:R-:W2:Y:S02]  /*59c0*/  @!P3 LDC R32, c[0x0][0x8a0] ;  /* 0x00022800ff20bb82 */ /* 0x002ea40000000800 */
.L_x_93:
[----:B-----5:R-:W-:Y:S01]  /*59d0*/  FSETP.NEU.AND P3, PT, R35, RZ, PT ;  /* 0x000000ff2300720b */ /* 0x020fe20003f6d000 */
[----:B------:R-:W-:Y:S01]  /*59e0*/  BSSY B1, `(.L_x_94) ;  /* 0x0000039000017945 */ /* 0x000fe20003800000 */
[----:B------:R-:W-:Y:S01]  /*59f0*/  SEL R5, RZ, 0xffffffff, P2 ;  /* 0xffffffffff057807 */ /* 0x000fe20001000000 */
[----:B------:R-:W-:Y:S01]  /*5a00*/  IMAD.MOV.U32 R89, RZ, RZ, 0x1 ;  /* 0x00000001ff597424 */ /* 0x000fe200078e00ff */
[----:B------:R-:W-:Y:S01]  /*5a10*/  @P1 LOP3.LUT P2, RZ, R67, 0xff, RZ, 0xc0, !PT ;  /* 0x000000ff43ff1812 */ /* 0x000fe2000784c0ff */
[C---:B------:R-:W-:Y:S01]  /*5a20*/  IMAD R34, R30.reuse, 0x40, R33 ;  /* 0x000000401e227824 */ /* 0x040fe200078e0221 */
[----:B------:R-:W-:Y:S01]  /*5a30*/  @P1 SEL R0, RZ, 0xffffffff, P3 ;  /* 0xffffffffff001807 */ /* 0x000fe20001800000 */
[----:B------:R-:W-:Y:S01]  /*5a40*/  IMAD R86, R81, -0x10, R79 ;  /* 0xfffffff051567824 */ /* 0x000fe200078e024f */
[----:B------:R-:W-:Y:S01]  /*5a50*/  LOP3.LUT R77, R77, 0x1, RZ, 0x3c, !PT ;  /* 0x000000014d4d7812 */ /* 0x000fe200078e3cff */
[----:B------:R-:W-:Y:S01]  /*5a60*/  IMAD.MOV.U32 R43, RZ, RZ, RZ ;  /* 0x000000ffff2b7224 */ /* 0x000fe200078e00ff */
[----:B------:R-:W-:Y:S02]  /*5a70*/  @P0 SEL R0, R5, R0, !P2 ;  /* 0x0000000005000207 */ /* 0x000fe40005000000 */
[----:B------:R-:W-:Y:S02]  /*5a80*/  CS2R R46, SRZ ;  /* 0x00000000002e7805 */ /* 0x000fe4000001ff00 */
[----:B------:R-:W-:Y:S02]  /*5a90*/  LEA R88, R30, UR48, 0x3 ;  /* 0x000000301e587c11 */ /* 0x000fe4000f8e18ff */
[----:B------:R-:W-:Y:S02]  /*5aa0*/  CS2R R44, SRZ ;  /* 0x00000000002c7805 */ /* 0x000fe4000001ff00 */
[----:B------:R-:W-:Y:S02]  /*5ab0*/  @P1 LOP3.LUT R0, R0, 0x1, RZ, 0xc0, !PT ;  /* 0x0000000100001812 */ /* 0x000fe400078ec0ff */
[----:B------:R-:W-:Y:S02]  /*5ac0*/  CS2R R50, SRZ ;  /* 0x0000000000327805 */ /* 0x000fe4000001ff00 */
[----:B------:R-:W-:Y:S02]  /*5ad0*/  SHF.L.U32 R3, R76, 0x1f, RZ ;  /* 0x0000001f4c037819 */ /* 0x000fe400000006ff */
[----:B------:R-:W-:Y:S02]  /*5ae0*/  CS2R R48, SRZ ;  /* 0x0000000000307805 */ /* 0x000fe4000001ff00 */
[----:B------:R-:W-:Y:S02]  /*5af0*/  ISETP.NE.U32.OR P5, PT, R0, 0x1, !P1 ;  /* 0x000000010000780c */ /* 0x000fe40004fa5470 */
[----:B------:R-:W-:Y:S02]  /*5b00*/  CS2R R54, SRZ ;  /* 0x0000000000367805 */ /* 0x000fe4000001ff00 */
[----:B------:R-:W-:Y:S02]  /*5b10*/  PLOP3.LUT P2, PT, PT, PT, UP1, 0x80, 0x8 ;  /* 0x000000000008781c */ /* 0x000fe40003f4f018 */
[----:B------:R-:W-:Y:S02]  /*5b20*/  CS2R R52, SRZ ;  /* 0x0000000000347805 */ /* 0x000fe4000001ff00 */
[----:B------:R-:W-:Y:S02]  /*5b30*/  LOP3.LUT P4, R84, R67, 0xff, RZ, 0xc0, !PT ;  /* 0x000000ff43547812 */ /* 0x000fe4000788c0ff */
[----:B------:R-:W-:Y:S02]  /*5b40*/  CS2R R58, SRZ ;  /* 0x00000000003a7805 */ /* 0x000fe4000001ff00 */
[----:B------:R-:W-:Y:S02]  /*5b50*/  SEL R0, RZ, 0xffffffff, P3 ;  /* 0xffffffffff007807 */ /* 0x000fe40001800000 */
[----:B------:R-:W-:Y:S02]  /*5b60*/  CS2R R56, SRZ ;  /* 0x0000000000387805 */ /* 0x000fe4000001ff00 */
[----:B------:R-:W-:Y:S02]  /*5b70*/  P2R R87, PR, RZ, 0x20 ;  /* 0x00000020ff577803 */ /* 0x000fe40000000000 */
[----:B------:R-:W-:Y:S02]  /*5b80*/  @P5 SHF.L.U32 R2, R77, 0x1f, RZ ;  /* 0x0000001f4d025819 */ /* 0x000fe400000006ff */
[----:B------:R-:W-:Y:S02]  /*5b90*/  @P2 SEL R0, R5, R0, !P4 ;  /* 0x0000000005002207 */ /* 0x000fe40006000000 */
[----:B------:R-:W1:Y:S02]  /*5ba0*/  @P5 SYNCS.PHASECHK.TRANS64.TRYWAIT P1, [UR48+0x80], R2 ;  /* 0x00008002ff0055a7 */ /* 0x000e640008021130 */
[----:B------:R-:W-:Y:S04]  /*5bb0*/  LOP3.LUT R0, R0, 0x1, RZ, 0xc0, !PT ;  /* 0x0000000100007812 */ /* 0x000fe800078ec0ff */
[----:B------:R-:W-:Y:S04]  /*5bc0*/  ISETP.NE.U32.AND P2, PT, R0, 0x1, PT ;  /* 0x000000010000780c */ /* 0x000fe80003f45070 */
[----:B------:R-:W-:Y:S01]  /*5bd0*/  P2R R90, PR, RZ, 0x4 ;  /* 0x00000004ff5a7803 */ /* 0x000fe20000000000 */
[----:B------:R3:W4:Y:S01]  /*5be0*/  SYNCS.PHASECHK.TRANS64.TRYWAIT P0, [R88+URZ+0xf0], R3 ;  /* 0x0000f003580075a7 */ /* 0x00072200080011ff */
[----:B-1----:R-:W-:Y:S01]  /*5bf0*/  @P5 SEL R89, RZ, 0x1, !P1 ;  /* 0x00000001ff595807 */ /* 0x002fe20004800000 */
[----:B---3--:R-:W-:Y:S06]  /*5c00*/  @!P5 BRA `(.L_x_95) ;  /* 0x000000000058d947 */ /* 0x008fec0003800000 */
[----:B------:R-:W-:Y:S01]  /*5c10*/  IMAD.MOV.U32 R47, RZ, RZ, RZ ;  /* 0x000000ffff2f7224 */ /* 0x000fe200078e00ff */
[----:B------:R-:W-:Y:S01]  /*5c20*/  ISETP.NE.AND P1, PT, R89, RZ, PT ;  /* 0x000000ff5900720c */ /* 0x000fe20003f25270 */
[----:B------:R-:W-:Y:S01]  /*5c30*/  BSSY B0, `(.L_x_96) ;  /* 0x000000c000007945 */ /* 0x000fe20003800000 */
[----:B------:R-:W-:Y:S02]  /*5c40*/  CS2R R58, SRZ ;  /* 0x00000000003a7805 */ /* 0x000fe4000001ff00 */
[----:B------:R-:W-:Y:S02]  /*5c50*/  CS2R R56, SRZ ;  /* 0x0000000000387805 */ /* 0x000fe4000001ff00 */
[----:B------:R-:W-:Y:S02]  /*5c60*/  CS2R R54, SRZ ;  /* 0x0000000000367805 */ /* 0x000fe4000001ff00 */
[----:B------:R-:W-:Y:S02]  /*5c70*/  CS2R R52, SRZ ;  /* 0x0000000000347805 */ /* 0x000fe4000001ff00 */
[----:B------:R-:W-:Y:S02]  /*5c80*/  CS2R R50, SRZ ;  /* 0x0000000000327805 */ /* 0x000fe4000001ff00 */
[----:B------:R-:W-:Y:S02]  /*5c90*/  CS2R R48, SRZ ;  /* 0x0000000000307805 */ /* 0x000fe4000001ff00 */
[----:B------:R-:W-:Y:S01]  /*5ca0*/  CS2R R44, SRZ ;  /* 0x00000000002c7805 */ /* 0x000fe2000001ff00 */
[----:B------:R-:W-:Y:S06]  /*5cb0*/  @P1 BRA `(.L_x_97) ;  /* 0x00000000000c1947 */ /* 0x000fec0003800000 */
[----:B------:R-:W-:Y:S04]  /*5cc0*/  SHF.L.U32 R5, R77, 0x1f, RZ ;  /* 0x0000001f4d057819 */ /* 0x000fe800000006ff */
[----:B------:R-:W1:Y:S02]  /*5cd0*/  SYNCS.PHASECHK.TRANS64.TRYWAIT P1, [UR48+0x80], R5 ;  /* 0x00008005ff0075a7 */ /* 0x000e640008021130 */
[----:B-1----:R-:W-:Y:S05]  /*5ce0*/  @!P1 BRA `(.L_x_98) ;  /* 0x0000003000c49947 */ /* 0x002fea0003800000 */
.L_x_97:
[----:B------:R-:W-:Y:S05]  /*5cf0*/  BSYNC B0 ;  /* 0x0000000000007941 */ /* 0x000fea0003800000 */
.L_x_96:
[----:B------:R-:W-:Y:S01]  /*5d00*/  ISETP.NE.AND P1, PT, R90, RZ, PT ;  /* 0x000000ff5a00720c */ /* 0x000fe20003f25270 */
[----:B------:R-:W-:Y:S11]  /*5d10*/  HFMA2 R43, -RZ, RZ, 0, 5.9604644775390625e-08 ;  /* 0x00000001ff2b7431 */ /* 0x000ff600000001ff */
[----:B------:R-:W-:Y:S01]  /*5d20*/  @!UPT UIADD3 URZ, UPT, UPT, URZ, URZ, URZ ;  /* 0x000000fffffff290 */ /* 0x000fe2000fffe0ff */
[----:B------:R3:W1:Y:S04]  /*5d30*/  @P1 LDS.128 R56, [R80] ;  /* 0x0000000050381984 */ /* 0x0006680000000c00 */
[----:B------:R3:W1:Y:S04]  /*5d40*/  @P1 LDS.128 R52, [R79+0x10] ;  /* 0x000010004f341984 */ /* 0x0006680000000c00 */
[----:B------:R3:W1:Y:S04]  /*5d50*/  @P1 LDS.128 R48, [R78+0x20] ;  /* 0x000020004e301984 */ /* 0x0006680000000c00 */
[----:B------:R3:W1:Y:S02]  /*5d60*/  @P1 LDS.128 R44, [R86+0x30] ;  /* 0x00003000562c1984 */ /* 0x0006640000000c00 */
.L_x_95:
[----:B------:R-:W-:Y:S05]  /*5d70*/  BSYNC B1 ;  /* 0x0000000000017941 */ /* 0x000fea0003800000 */
.L_x_94:
[----:B-1----:R-:W-:Y:S04]  /*5d80*/  SHF.R.U32.HI R5, RZ, 0x15, R34 ;  /* 0x00000015ff057819 */ /* 0x002fe80000011622 */
[----:B------:R-:W-:Y:S01]  /*5d90*/  LOP3.LUT P1, RZ, R5, 0x3, R72, 0x48, !PT ;  /* 0x0000000305ff7812 */ /* 0x000fe20007824848 */
[----:B------:R-:W-:Y:S01]  /*5da0*/  @!UPT UIADD3 URZ, UPT, UPT, URZ, URZ, URZ ;  /* 0x000000fffffff290 */ /* 0x000fe2000fffe0ff */
[----:B----4-:R-:W-:Y:S11]  /*5db0*/  @P0 BRA `(.L_x_99) ;  /* 0x0000000000080947 */ /* 0x010ff60003800000 */
[----:B------:R-:W1:Y:S02]  /*5dc0*/  SYNCS.PHASECHK.TRANS64.TRYWAIT P0, [R88+URZ+0xf0], R3 ;  /* 0x0000f003580075a7 */ /* 0x000e6400080011ff */
[----:B-1----:R-:W-:Y:S05]  /*5dd0*/  @!P0 BRA `(.L_x_100) ;  /* 0x0000003000a08947 */ /* 0x002fea0003800000 */
.L_x_99:
[----:B------:R-:W-:Y:S05]  /*5de0*/  @!P1 BRA `(.L_x_101) ;  /* 0x0000000000409947 */ /* 0x000fea0003800000 */
[----:B------:R-:W4:Y:S01]  /*5df0*/  LDCU.64 UR8, c[0x4][0x70] ;  /* 0x01000e00ff0877ac */ /* 0x000f220008000a00 */
[----:B-1----:R-:W-:Y:S01]  /*5e00*/  MOV R3, 0x0 ;  /* 0x0000000000037802 */ /* 0x002fe20000000f00 */
[----:B------:R-:W-:Y:S02]  /*5e10*/  HFMA2 R12, -RZ, RZ, 0, 5.9604644775390625e-08 ;  /* 0x00000001ff0c7431 */ /* 0x000fe400000001ff */
[----:B------:R-:W-:Y:S02]  /*5e20*/  IMAD.MOV.U32 R8, RZ, RZ, 0x192 ;  /* 0x00000192ff087424 */ /* 0x000fe400078e00ff */
[----:B------:R-:W-:Y:S01]  /*5e30*/  IMAD.MOV.U32 R13, RZ, RZ, RZ ;  /* 0x000000ffff0d7224 */ /* 0x000fe200078e00ff */
[----:B------:R-:W1:Y:S01]  /*5e40*/  LDCU.64 UR6, c[0x4][0x78] ;  /* 0x01000f00ff0677ac */ /* 0x000e620008000a00 */
[----:B------:R-:W2:Y:S01]  /*5e50*/  LDC.64 R2, c[0x4][R3] ;  /* 0x0100000003027b82 */ /* 0x000ea20000000a00 */
[----:B------:R-:W5:Y:S01]  /*5e60*/  LDCU.64 UR4, c[0x4][0x10] ;  /* 0x01000200ff0477ac */ /* 0x000f620008000a00 */
[----:B----4-:R-:W-:Y:S01]  /*5e70*/  MOV R5, UR9 ;  /* 0x0000000900057c02 */ /* 0x010fe20008000f00 */
[----:B------:R-:W-:Y:S01]  /*5e80*/  IMAD.U32 R4, RZ, RZ, UR8 ;  /* 0x00000008ff047e24 */ /* 0x000fe2000f8e00ff */
[----:B-1----:R-:W-:Y:S01]  /*5e90*/  MOV R7, UR7 ;  /* 0x0000000700077c02 */ /* 0x002fe20008000f00 */
[----:B------:R-:W-:Y:S01]  /*5ea0*/  IMAD.U32 R6, RZ, RZ, UR6 ;  /* 0x00000006ff067e24 */ /* 0x000fe2000f8e00ff */
[----:B-----5:R-:W-:Y:S01]  /*5eb0*/  MOV R11, UR5 ;  /* 0x00000005000b7c02 */ /* 0x020fe20008000f00 */
[----:B------:R-:W-:Y:S02]  /*5ec0*/  IMAD.U32 R10, RZ, RZ, UR4 ;  /* 0x00000004ff0a7e24 */ /* 0x000fe4000f8e00ff */
[----:B------:R-:W-:Y:S07]  /*5ed0*/  LEPC R20, `(.L_x_101) ;  /* 0x000000001014794e */ /* 0x000fee0000000000 */
[----:B--23--:R-:W-:Y:S05]  /*5ee0*/  CALL.ABS.NOINC R2 ;  /* 0x0000000002007343 */ /* 0x00cfea0003c00000 */
.L_x_101:
[----:B------:R-:W-:Y:S01]  /*5ef0*/  LOP3.LUT R20, R56, 0xffffe000, RZ, 0xc0, !PT ;  /* 0xffffe00038147812 */ /* 0x000fe200078ec0ff */
[----:B------:R-:W-:Y:S05]  /*5f00*/  WARPSYNC.ALL ;  /* 0x0000000000007948 */ /* 0x000fea0003800000 */
[----:B------:R-:W-:Y:S01]  /*5f10*/  R2UR UR4, R34 ;  /* 0x00000000220472ca */ /* 0x000fe200000e0000 */
[----:B------:R-:W-:Y:S01]  /*5f20*/  BSSY.RECONVERGENT B0, `(.L_x_102) ;  /* 0x0000058000007945 */ /* 0x000fe20003800200 */
[----:B------:R-:W-:Y:S02]  /*5f30*/  LOP3.LUT R21, R57, 0xffffe000, RZ, 0xc0, !PT ;  /* 0xffffe00039157812 */ /* 0x000fe400078ec0ff */
[----:B------:R-:W-:Y:S02]  /*5f40*/  LOP3.LUT R40, R58, 0xffffe000, RZ, 0xc0, !PT ;  /* 0xffffe0003a287812 */ /* 0x000fe400078ec0ff */
[----:B------:R-:W-:Y:S02]  /*5f50*/  LOP3.LUT R41, R52, 0xffffe000, RZ, 0xc0, !PT ;  /* 0xffffe00034297812 */ /* 0x000fe400078ec0ff */
[----:B------:R-:W-:Y:S05]  /*5f60*/  ISETP.NE.AND P0, PT, R82, RZ, PT ;  /* 0x000000ff5200720c */ /* 0x000fea0003f05270 */
[----:B------:R-:W2:Y:S02]  /*5f70*/  LDTM.x16 R4, tmem[UR4] ;  /* 0x00000004000479ee */ /* 0x000ea40008240000 */
[C---:B--2---:R-:W-:Y:S01]  /*5f80*/  FMUL R0, R32.reuse, R4 ;  /* 0x0000000420007220 */ /* 0x044fe20000400000 */
[C---:B------:R-:W-:Y:S01]  /*5f90*/  FMUL R2, R32.reuse, R5 ;  /* 0x0000000520027220 */ /* 0x040fe20000400000 */
[C---:B-1----:R-:W-:Y:S01]  /*5fa0*/  FMUL R3, R32.reuse, R6 ;  /* 0x0000000620037220 */ /* 0x042fe20000400000 */
[----:B------:R-:W-:Y:S01]  /*5fb0*/  FMUL R7, R32, R7 ;  /* 0x0000000720077220 */ /* 0x000fe20000400000 */
[----:B------:R-:W-:Y:S01]  /*5fc0*/  FFMA R36, R35, R20, R0 ;  /* 0x0000001423247223 */ /* 0x000fe20000000000 */
[----:B------:R-:W-:Y:S01]  /*5fd0*/  LOP3.LUT R20, R59, 0xffffe000, RZ, 0xc0, !PT ;  /* 0xffffe0003b147812 */ /* 0x000fe200078ec0ff */
[C---:B------:R-:W-:Y:S01]  /*5fe0*/  FFMA R37, R35.reuse, R21, R2 ;  /* 0x0000001523257223 */ /* 0x040fe20000000002 */
[----:B------:R-:W-:Y:S01]  /*5ff0*/  LOP3.LUT R21, R54, 0xffffe000, RZ, 0xc0, !PT ;  /* 0xffffe00036157812 */ /* 0x000fe200078ec0ff */
[----:B------:R-:W-:Y:S01]  /*6000*/  FFMA R38, R35, R40, R3 ;  /* 0x0000002823267223 */ /* 0x000fe20000000003 */
[----:B------:R-:W-:Y:S01]  /*6010*/  LOP3.LUT R40, R53, 0xffffe000, RZ, 0xc0, !PT ;  /* 0xffffe00035287812 */ /* 0x000fe200078ec0ff */
[----:B------:R-:W-:Y:S01]  /*6020*/  FFMA R39, R35, R20, R7 ;  /* 0x0000001423277223 */ /* 0x000fe20000000007 */
[----:B------:R-:W-:Y:S01]  /*6030*/  LOP3.LUT R20, R55, 0xffffe000, RZ, 0xc0, !PT ;  /* 0xffffe00037147812 */ /* 0x000fe200078ec0ff */
[C---:B------:R-:W-:Y:S01]  /*6040*/  FMUL R4, R32.reuse, R8 ;  /* 0x0000000820047220 */ /* 0x040fe20000400000 */
[----:B------:R-:W-:Y:S01]  /*6050*/  F2FP.TF32.F32.PACK_B R36, R36 ;  /* 0x00000024ff24723e */ /* 0x000fe200024050ff */
[C---:B------:R-:W-:Y:S01]  /*6060*/  FMUL R5, R32.reuse, R9 ;  /* 0x0000000920057220 */ /* 0x040fe20000400000 */
[----:B------:R-:W-:Y:S01]  /*6070*/  F2FP.TF32.F32.PACK_B R37, R37 ;  /* 0x00000025ff25723e */ /* 0x000fe200024050ff */
[C---:B------:R-:W-:Y:S01]  /*6080*/  FMUL R6, R32.reuse, R10 ;  /* 0x0000000a20067220 */ /* 0x040fe20000400000 */
[----:B------:R-:W-:Y:S01]  /*6090*/  FMUL R11, R32, R11 ;  /* 0x0000000b200b7220 */ /* 0x000fe20000400000 */
[----:B------:R-:W-:Y:S01]  /*60a0*/  F2FP.TF32.F32.PACK_B R38, R38 ;  /* 0x00000026ff26723e */ /* 0x000fe200024050ff */
[C---:B------:R-:W-:Y:S01]  /*60b0*/  FFMA R4, R35.reuse, R41, R4 ;  /* 0x0000002923047223 */ /* 0x040fe20000000004 */
[----:B------:R-:W-:Y:S01]  /*60c0*/  F2FP.TF32.F32.PACK_B R39, R39 ;  /* 0x00000027ff27723e */ /* 0x000fe200024050ff */
[C---:B------:R-:W-:Y:S01]  /*60d0*/  FFMA R5, R35.reuse, R40, R5 ;  /* 0x0000002823057223 */ /* 0x040fe20000000005 */
[C---:B------:R-:W-:Y:S01]  /*60e0*/  FFMA R6, R35.reuse, R21, R6 ;  /* 0x0000001523067223 */ /* 0x040fe20000000006 */
[----:B------:R-:W-:Y:S01]  /*60f0*/  FFMA R7, R35, R20, R11 ;  /* 0x0000001423077223 */ /* 0x000fe2000000000b */
[----:B------:R-:W-:Y:S01]  /*6100*/  LOP3.LUT R41, R48, 0xffffe000, RZ, 0xc0, !PT ;  /* 0xffffe00030297812 */ /* 0x000fe200078ec0ff */
[----:B------:R1:W-:Y:S01]  /*6110*/  STS.128 [R80], R36 ;  /* 0x0000002450007388 */ /* 0x0003e20000000c00 */
[----:B------:R-:W-:Y:S01]  /*6120*/  LOP3.LUT R40, R49, 0xffffe000, RZ, 0xc0, !PT ;  /* 0xffffe00031287812 */ /* 0x000fe200078ec0ff */
[C---:B------:R-:W-:Y:S01]  /*6130*/  FMUL R8, R32.reuse, R12 ;  /* 0x0000000c20087220 */ /* 0x040fe20000400000 */
[----:B------:R-:W-:Y:S01]  /*6140*/  FMUL R9, R32, R13 ;  /* 0x0000000d20097220 */ /* 0x000fe20000400000 */
[----:B------:R-:W-:Y:S01]  /*6150*/  LOP3.LUT R21, R50, 0xffffe000, RZ, 0xc0, !PT ;  /* 0xffffe00032157812 */ /* 0x000fe200078ec0ff */
[C---:B------:R-:W-:Y:S01]  /*6160*/  FMUL R10, R32.reuse, R14 ;  /* 0x0000000e200a7220 */ /* 0x040fe20000400000 */
[----:B------:R-:W-:Y:S01]  /*6170*/  LOP3.LUT R20, R51, 0xffffe000, RZ, 0xc0, !PT ;  /* 0xffffe00033147812 */ /* 0x000fe200078ec0ff */
[----:B------:R-:W-:Y:S01]  /*6180*/  FMUL R15, R32, R15 ;  /* 0x0000000f200f7220 */ /* 0x000fe20000400000 */
[----:B------:R-:W-:Y:S01]  /*6190*/  F2FP.TF32.F32.PACK_B R4, R4 ;  /* 0x00000004ff04723e */ /* 0x000fe200024050ff */
[C---:B------:R-:W-:Y:S01]  /*61a0*/  FFMA R8, R35.reuse, R41, R8 ;  /* 0x0000002923087223 */ /* 0x040fe20000000008 */
[----:B------:R-:W-:Y:S01]  /*61b0*/  F2FP.TF32.F32.PACK_B R5, R5 ;  /* 0x00000005ff05723e */ /* 0x000fe200024050ff */
[C---:B------:R-:W-:Y:S01]  /*61c0*/  FFMA R9, R35.reuse, R40, R9 ;  /* 0x0000002823097223 */ /* 0x040fe20000000009 */
[----:B------:R-:W-:Y:S01]  /*61d0*/  F2FP.TF32.F32.PACK_B R6, R6 ;  /* 0x00000006ff06723e */ /* 0x000fe200024050ff */
[C---:B------:R-:W-:Y:S01]  /*61e0*/  FFMA R10, R35.reuse, R21, R10 ;  /* 0x00000015230a7223 */ /* 0x040fe2000000000a */
[----:B------:R-:W-:Y:S01]  /*61f0*/  F2FP.TF32.F32.PACK_B R7, R7 ;  /* 0x00000007ff07723e */ /* 0x000fe200024050ff */
[----:B------:R-:W-:Y:S01]  /*6200*/  FFMA R11, R35, R20, R15 ;  /* 0x00000014230b7223 */ /* 0x000fe2000000000f */
[----:B------:R-:W-:Y:S01]  /*6210*/  LOP3.LUT R41, R44, 0xffffe000, RZ, 0xc0, !PT ;  /* 0xffffe0002c297812 */ /* 0x000fe200078ec0ff */
[C---:B------:R-:W-:Y:S01]  /*6220*/  FMUL R12, R32.reuse, R16 ;  /* 0x00000010200c7220 */ /* 0x040fe20000400000 */
[----:B------:R-:W-:Y:S01]  /*6230*/  LOP3.LUT R40, R45, 0xffffe000, RZ, 0xc0, !PT ;  /* 0xffffe0002d287812 */ /* 0x000fe200078ec0ff */
[----:B------:R1:W-:Y:S01]  /*6240*/  STS.128 [R79+0x10], R4 ;  /* 0x000010044f007388 */ /* 0x0003e20000000c00 */
        /* <DEDUP_REMOVED lines=13> */
[----:B------:R-:W-:Y:S02]  /*6320*/  F2FP.TF32.F32.PACK_B R12, R12 ;  /* 0x0000000cff0c723e */ /* 0x000fe400024050ff */
[----:B------:R-:W-:Y:S01]  /*6330*/  F2FP.TF32.F32.PACK_B R13, R13 ;  /* 0x0000000dff0d723e */ /* 0x000fe200024050ff */
[----:B------:R1:W-:Y:S01]  /*6340*/  STS.128 [R78+0x20], R8 ;  /* 0x000020084e007388 */ /* 0x0003e20000000c00 */
[----:B------:R-:W-:Y:S02]  /*6350*/  F2FP.TF32.F32.PACK_B R14, R14 ;  /* 0x0000000eff0e723e */ /* 0x000fe400024050ff */
[----:B------:R-:W-:Y:S05]  /*6360*/  F2FP.TF32.F32.PACK_B R15, R15 ;  /* 0x0000000fff0f723e */ /* 0x000fea00024050ff */
[----:B------:R1:W-:Y:S01]  /*6370*/  STS.128 [R86+0x30], R12 ;  /* 0x0000300c56007388 */ /* 0x0003e20000000c00 */
[----:B------:R-:W-:Y:S01]  /*6380*/  @!PT LDS RZ, [RZ] ;  /* 0x00000000fffff984 */ /* 0x000fe20000000800 */
[----:B------:R-:W-:Y:S01]  /*6390*/  @!PT LDS RZ, [RZ] ;  /* 0x00000000fffff984 */ /* 0x000fe20000000800 */
[----:B------:R-:W-:Y:S01]  /*63a0*/  @!PT LDS RZ, [RZ] ;  /* 0x00000000fffff984 */ /* 0x000fe20000000800 */
[----:B------:R-:W-:Y:S01]  /*63b0*/  @!PT LDS RZ, [RZ] ;  /* 0x00000000fffff984 */ /* 0x000fe20000000800 */
[----:B------:R2:W-:Y:S07]  /*63c0*/  MEMBAR.ALL.CTA ;  /* 0x0000000000007992 */ /* 0x0005ee0000008000 */
[----:B--2---:R-:W2:Y:S02]  /*63d0*/  FENCE.VIEW.ASYNC.S ;  /* 0x00000000000073c6 */ /* 0x004ea40000000000 */
[----:B--2---:R-:W-:Y:S06]  /*63e0*/  BAR.SYNC.DEFER_BLOCKING 0x1, 0x80 ;  /* 0x0042000000007b1d */ /* 0x004fec0000010000 */
[----:B------:R-:W-:Y:S05]  /*63f0*/  @P0 BRA `(.L_x_103) ;  /* 0x0000000000280947 */ /* 0x000fea0003800000 */
[----:B------:R-:W-:Y:S02]  /*6400*/  UIADD3 UR4, UPT, UPT, UR48, 0x200, URZ ;  /* 0x0000020030047890 */ /* 0x000fe4000fffe0ff */
[----:B------:R-:W-:Y:S01]  /*6410*/  UIADD3 UR6, UP0, UPT, UR52, 0x680, URZ ;  /* 0x0000068034067890 */ /* 0x000fe2000ff1e0ff */
[----:B------:R-:W-:Y:S03]  /*6420*/  UMOV UR43, UR36 ;  /* 0x00000024002b7c82 */ /* 0x000fe60008000000 */
[----:B------:R-:W-:Y:S01]  /*6430*/  MOV R73, UR4 ;  /* 0x0000000400497c02 */ /* 0x000fe20008000f00 */
[----:B------:R-:W-:Y:S03]  /*6440*/  UIADD3.X UR7, UPT, UPT, URZ, UR53, URZ, UP0, !UPT ;  /* 0x00000035ff077290 */ /* 0x000fe600087fe4ff */
[----:B------:R-:W-:Y:S11]  /*6450*/  R2UR UR40, R73 ;  /* 0x00000000492872ca */ /* 0x000ff600000e0000 */
[----:B------:R-:W-:Y:S02]  /*6460*/  @!UPT UIADD3 URZ, UPT, UPT, URZ, URZ, URZ ;  /* 0x000000fffffff290 */ /* 0x000fe4000fffe0ff */
[----:B------:R2:W-:Y:S01]  /*6470*/  UTMASTG.3D [UR40], [UR6] ;  /* 0x00000028060073b5 */ /* 0x0005e20008010000 */
[----:B------:R0:W-:Y:S01]  /*6480*/  UTMACMDFLUSH ;  /* 0x00000000000079b7 */ /* 0x0001e20000000000 */
[----:B--2---:R-:W-:Y:S04]  /*6490*/  DEPBAR.LE SB0, 0x1 ;  /* 0x000080400000791a */ /* 0x004fe80000000000 */
.L_x_103:
[----:B------:R-:W-:Y:S05]  /*64a0*/  BSYNC.RECONVERGENT B0 ;  /* 0x0000000000007941 */ /* 0x000fea0003800200 */
.L_x_102:
[----:B------:R-:W-:Y:S01]  /*64b0*/  BAR.SYNC.DEFER_BLOCKING 0x1, 0x80 ;  /* 0x0042000000007b1d */ /* 0x000fe20000010000 */
[----:B------:R-:W-:Y:S01]  /*64c0*/  ISETP.NE.AND P1, PT, R87, RZ, PT ;  /* 0x000000ff5700720c */ /* 0x000fe20003f25270 */
[----:B------:R-:W-:Y:S01]  /*64d0*/  UISETP.NE.AND UP0, UPT, UR49, URZ, UPT ;  /* 0x000000ff3100728c */ /* 0x000fe2000bf05270 */
[----:B------:R-:W-:Y:S11]  /*64e0*/  LEA R3, R43, UR48, 0x3 ;  /* 0x000000302b037c11 */ /* 0x000ff6000f8e18ff */
[----:B------:R-:W-:Y:S01]  /*64f0*/  @P1 SHF.L.U32 R2, R77, 0x1f, RZ ;  /* 0x0000001f4d021819 */ /* 0x000fe200000006ff */
[----:B------:R-:W-:Y:S06]  /*6500*/  BRA.U !UP0, `(.L_x_104) ;  /* 0x0000000108247547 */ /* 0x000fec000b800000 */
[----:B-1----:R-:W-:Y:S01]  /*6510*/  IMAD.U32 R5, RZ, RZ, UR51 ;  /* 0x00000033ff057e24 */ /* 0x002fe2000f8e00ff */
[----:B------:R-:W-:Y:S01]  /*6520*/  MOV R0, UR37 ;  /* 0x0000002500007c02 */ /* 0x000fe20008000f00 */
[----:B------:R-:W-:Y:S03]  /*6530*/  UIADD3 UR51, UPT, UPT, UR51, 0x1, URZ ;  /* 0x0000000133337890 */ /* 0x000fe6000fffe0ff */
[----:B------:R-:W-:Y:S01]  /*6540*/  @P1 LEA R5, R5, UR48, 0x3 ;  /* 0x0000003005051c11 */ /* 0x000fe2000f8e18ff */
[----:B------:R-:W-:Y:S04]  /*6550*/  UISETP.NE.AND UP0, UPT, UR51, 0x4, UPT ;  /* 0x000000043300788c */ /* 0x000fe8000bf05270 */
[----:B------:R-:W-:Y:S01]  /*6560*/  @P1 VIADD R5, R5, 0xa0 ;  /* 0x000000a005051836 */ /* 0x000fe20000000000 */
[----:B------:R-:W-:Y:S04]  /*6570*/  USEL UR51, UR51, URZ, UP0 ;  /* 0x000000ff33337287 */ /* 0x000fe80008000000 */
[----:B------:R-:W-:Y:S04]  /*6580*/  @P1 PRMT R0, R0, 0x654, R5 ;  /* 0x0000065400001816 */ /* 0x000fe80000000005 */
[----:B------:R2:W-:Y:S04]  /*6590*/  @P1 SYNCS.ARRIVE.TRANS64.RED.A1T0 RZ, [R0+URZ], RZ ;  /* 0x000000ff00ff19a7 */ /* 0x0005e800081004ff */
.L_x_104:
[----:B------:R-:W4:Y:S01]  /*65a0*/  @P1 SYNCS.PHASECHK.TRANS64.TRYWAIT P0, [R3+URZ+0x80], R2 ;  /* 0x00008002030015a7 */ /* 0x000f2200080011ff */
[----:B------:R-:W-:Y:S01]  /*65b0*/  BSSY B1, `(.L_x_105) ;  /* 0x0000016000017945 */ /* 0x000fe20003800000 */
[----:B----4-:R-:W-:Y:S03]  /*65c0*/  @P1 SEL R89, RZ, 0x1, !P0 ;  /* 0x00000001ff591807 */ /* 0x010fe60004000000 */
[----:B------:R-:W-:Y:S05]  /*65d0*/  @!P1 BRA `(.L_x_106) ;  /* 0x00000000004c9947 */ /* 0x000fea0003800000 */
[----:B------:R-:W-:Y:S01]  /*65e0*/  ISETP.NE.AND P0, PT, R89, RZ, PT ;  /* 0x000000ff5900720c */ /* 0x000fe20003f05270 */
[----:B------:R-:W-:Y:S01]  /*65f0*/  BSSY B0, `(.L_x_107) ;  /* 0x000000b000007945 */ /* 0x000fe20003800000 */
[----:B------:R-:W-:Y:S11]  /*6600*/  ISETP.NE.AND P1, PT, R90, RZ, PT ;  /* 0x000000ff5a00720c */ /* 0x000ff60003f25270 */
[----:B------:R-:W-:Y:S02]  /*6610*/  @!UPT UIADD3 URZ, UPT, UPT, URZ, URZ, URZ ;  /* 0x000000fffffff290 */ /* 0x000fe4000fffe0ff */
[C---:B-1----:R-:W-:Y:S01]  /*6620*/  @P1 IMAD R6, R43.reuse, 0x2000, R80 ;  /* 0x000020002b061824 */ /* 0x042fe200078e0250 */
[C---:B------:R-:W-:Y:S01]  /*6630*/  @P1 LEA R4, R43.reuse, R78, 0xd ;  /* 0x0000004e2b041211 */ /* 0x040fe200078e68ff */
[C---:B------:R-:W-:Y:S02]  /*6640*/  @P1 IMAD R5, R43.reuse, 0x2000, R79 ;  /* 0x000020002b051824 */ /* 0x040fe400078e024f */
[----:B------:R-:W-:Y:S01]  /*6650*/  @P1 IMAD R2, R43, 0x2000, R86 ;  /* 0x000020002b021824 */ /* 0x000fe200078e0256 */
[----:B------:R-:W-:Y:S06]  /*6660*/  @P0 BRA `(.L_x_108) ;  /* 0x00000000000c0947 */ /* 0x000fec0003800000 */
[----:B--2---:R-:W-:Y:S04]  /*6670*/  SHF.L.U32 R0, R77, 0x1f, RZ ;  /* 0x0000001f4d007819 */ /* 0x004fe800000006ff */
[----:B------:R-:W1:Y:S02]  /*6680*/  SYNCS.PHASECHK.TRANS64.TRYWAIT P0, [R3+URZ+0x80], R0 ;  /* 0x00008000030075a7 */ /* 0x000e6400080011ff */
[----:B-1----:R-:W-:Y:S05]  /*6690*/  @!P0 BRA `(.L_x_109) ;  /* 0x0000002800848947 */ /* 0x002fea0003800000 */
.L_x_108:
[----:B------:R-:W-:Y:S05]  /*66a0*/  BSYNC B0 ;  /* 0x0000000000007941 */ /* 0x000fea0003800000 */
.L_x_107:
[----:B------:R-:W-:Y:S02]  /*66b0*/  ISETP.NE.AND P0, PT, R90, RZ, PT ;  /* 0x000000ff5a00720c */ /* 0x000fe40003f05270 */
[----:B------:R-:W-:Y:S11]  /*66c0*/  IADD3 R43, PT, PT, R43, 0x1, RZ ;  /* 0x000000012b2b7810 */ /* 0x000ff60007ffe0ff */
[----:B------:R4:W1:Y:S04]  /*66d0*/  @P0 LDS.128 R56, [R6] ;  /* 0x0000000006380984 */ /* 0x0008680000000c00 */
[----:B------:R4:W1:Y:S04]  /*66e0*/  @P0 LDS.128 R52, [R5+0x10] ;  /* 0x0000100005340984 */ /* 0x0008680000000c00 */
[----:B------:R4:W1:Y:S04]  /*66f0*/  @P0 LDS.128 R48, [R4+0x20] ;  /* 0x0000200004300984 */ /* 0x0008680000000c00 */
[----:B------:R4:W1:Y:S02]  /*6700*/  @P0 LDS.128 R44, [R2+0x30] ;  /* 0x00003000022c0984 */ /* 0x0008640000000c00 */
.L_x_106:
[----:B------:R-:W-:Y:S05]  /*6710*/  BSYNC B1 ;  /* 0x0000000000017941 */ /* 0x000fea0003800000 */
.L_x_105:
[----:B-1----:R-:W-:Y:S05]  /*6720*/  VIADD R3, R34, 0x10 ;  /* 0x0000001022037836 */ /* 0x002fea0000000000 */
[----:B------:R-:W-:Y:S04]  /*6730*/  SHF.R.U32.HI R3, RZ, 0x15, R3 ;  /* 0x00000015ff037819 */ /* 0x000fe80000011603 */
[----:B------:R-:W-:Y:S11]  /*6740*/  LOP3.LUT P0, RZ, R3, 0x3, R72, 0x48, !PT ;  /* 0x0000000303ff7812 */ /* 0x000ff60007804848 */
[----:B------:R-:W-:Y:S02]  /*6750*/  @!UPT UIADD3 URZ, UPT, UPT, URZ, URZ, URZ ;  /* 0x000000fffffff290 */ /* 0x000fe4000fffe0ff */
[----:B------:R-:W-:Y:S05]  /*6760*/  @!P0 BRA `(.L_x_110) ;  /* 0x0000000000408947 */ /* 0x000fea0003800000 */
[----:B------:R-:W1:Y:S01]  /*6770*/  LDCU.64 UR8, c[0x4][0x70] ;  /* 0x01000e00ff0877ac */ /* 0x000e620008000a00 */
[----:B------:R-:W-:Y:S01]  /*6780*/  MOV R3, 0x0 ;  /* 0x0000000000037802 */ /* 0x000fe20000000f00 */
[----:B------:R-:W-:Y:S02]  /*6790*/  HFMA2 R12, -RZ, RZ, 0, 5.9604644775390625e-08 ;  /* 0x00000001ff0c7431 */ /* 0x000fe400000001ff */
[----:B------:R-:W-:Y:S02]  /*67a0*/  IMAD.MOV.U32 R8, RZ, RZ, 0x192 ;  /* 0x00000192ff087424 */ /* 0x000fe400078e00ff */
[----:B------:R-:W-:Y:S01]  /*67b0*/  IMAD.MOV.U32 R13, RZ, RZ, RZ ;  /* 0x000000ffff0d7224 */ /* 0x000fe200078e00ff */
[----:B------:R-:W5:Y:S01]  /*67c0*/  LDCU.64 UR6, c[0x4][0x78] ;  /* 0x01000f00ff0677ac */ /* 0x000f620008000a00 */
[----:B----4-:R-:W4:Y:S01]  /*67d0*/  LDC.64 R2, c[0x4][R3] ;  /* 0x0100000003027b82 */ /* 0x010f220000000a00 */
[----:B------:R-:W2:Y:S01]  /*67e0*/  LDCU.64 UR4, c[0x4][0x10] ;  /* 0x01000200ff0477ac */ /* 0x000ea20008000a00 */
[----:B-1----:R-:W-:Y:S01]  /*67f0*/  MOV R5, UR9 ;  /* 0x0000000900057c02 */ /* 0x002fe20008000f00 */
[----:B------:R-:W-:Y:S01]  /*6800*/  IMAD.U32 R4, RZ, RZ, UR8 ;  /* 0x00000008ff047e24 */ /* 0x000fe2000f8e00ff */
[----:B-----5:R-:W-:Y:S01]  /*6810*/  MOV R7, UR7 ;  /* 0x0000000700077c02 */ /* 0x020fe20008000f00 */
[----:B------:R-:W-:Y:S01]  /*6820*/  IMAD.U32 R6, RZ, RZ, UR6 ;  /* 0x00000006ff067e24 */ /* 0x000fe2000f8e00ff */
[----:B--2---:R-:W-:Y:S01]  /*6830*/  MOV R11, UR5 ;  /* 0x00000005000b7c02 */ /* 0x004fe20008000f00 */
[----:B------:R-:W-:Y:S02]  /*6840*/  IMAD.U32 R10, RZ, RZ, UR4 ;  /* 0x00000004ff0a7e24 */ /* 0x000fe4000f8e00ff */
[----:B------:R-:W-:Y:S07]  /*6850*/  LEPC R20, `(.L_x_110) ;  /* 0x000000001014794e */ /* 0x000fee0000000000 */
[----:B---34-:R-:W-:Y:S05]  /*6860*/  CALL.ABS.NOINC R2 ;  /* 0x0000000002007343 */ /* 0x018fea0003c00000 */
.L_x_110:
[----:B------:R-:W-:Y:S01]  /*6870*/  LOP3.LUT R20, R56, 0xffffe000, RZ, 0xc0, !PT ;  /* 0xffffe00038147812 */ /* 0x000fe200078ec0ff */
[----:B------:R-:W-:Y:S05]  /*6880*/  WARPSYNC.ALL ;  /* 0x0000000000007948 */ /* 0x000fea0003800000 */
[----:B------:R-:W-:Y:S01]  /*6890*/  R2UR UR4, R34 ;  /* 0x00000000220472ca */ /* 0x000fe200000e0000 */
[----:B------:R-:W-:Y:S01]  /*68a0*/  IMAD.U32 R92, RZ, RZ, UR51 ;  /* 0x00000033ff5c7e24 */ /* 0x000fe2000f8e00ff */
[----:B------:R-:W-:Y:S01]  /*68b0*/  LOP3.LUT R21, R57, 0xffffe000, RZ, 0xc0, !PT ;  /* 0xffffe00039157812 */ /* 0x000fe200078ec0ff */
[----:B------:R-:W-:Y:S01]  /*68c0*/  IMAD.U32 R91, RZ, RZ, UR37 ;  /* 0x00000025ff5b7e24 */ /* 0x000fe2000f8e00ff */
[----:B------:R-:W-:Y:S01]  /*68d0*/  LOP3.LUT R40, R59, 0xffffe000, RZ, 0xc0, !PT ;  /* 0xffffe0003b287812 */ /* 0x000fe200078ec0ff */
[----:B------:R-:W-:Y:S01]  /*68e0*/  BSSY.RECONVERGENT B0, `(.L_x_111) ;  /* 0x000005b000007945 */ /* 0x000fe20003800200 */
[----:B------:R-:W-:Y:S02]  /*68f0*/  LOP3.LUT R41, R52, 0xffffe000, RZ, 0xc0, !PT ;  /* 0xffffe00034297812 */ /* 0x000fe400078ec0ff */
[----:B------:R-:W-:Y:S02]  /*6900*/  LOP3.LUT R42, R53, 0xffffe000, RZ, 0xc0, !PT ;  /* 0xffffe000352a7812 */ /* 0x000fe400078ec0ff */
[----:B------:R-:W-:Y:S02]  /*6910*/  ISETP.NE.AND P6, PT, R87, RZ, PT ;  /* 0x000000ff5700720c */ /* 0x000fe40003fc5270 */
[----:B------:R-:W-:Y:S01]  /*6920*/  ISETP.NE.AND P0, PT, R82, RZ, PT ;  /* 0x000000ff5200720c */ /* 0x000fe20003f05270 */
[----:B----4-:R-:W2:Y:S10]  /*6930*/  LDTM.x16 R4, tmem[UR4+0x10] ;  /* 0x00001004000479ee */ /* 0x010eb40008240000 */
[----:B------:R-:W-:Y:S02]  /*6940*/  @P6 LEA R92, R92, UR48, 0x3 ;  /* 0x000000305c5c6c11 */ /* 0x000fe4000f8e18ff */
[----:B------:R-:W-:Y:S03]  /*6950*/  @P6 SHF.L.U32 R93, R77, 0x1f, RZ ;  /* 0x0000001f4d5d6819 */ /* 0x000fe600000006ff */
[----:B------:R-:W-:Y:S05]  /*6960*/  @P6 VIADD R92, R92, 0xa0 ;  /* 0x000000a05c5c6836 */ /* 0x000fea0000000000 */
[----:B------:R-:W-:Y:S02]  /*6970*/  @P6 PRMT R91, R91, 0x654, R92 ;  /* 0x000006545b5b6816 */ /* 0x000fe4000000005c */
[----:B------:R-:W-:Y:S01]  /*6980*/  LEA R92, R43, UR48, 0x3 ;  /* 0x000000302b5c7c11 */ /* 0x000fe2000f8e18ff */
[C---:B--2---:R-:W-:Y:S01]  /*6990*/  FMUL R0, R32.reuse, R4 ;  /* 0x0000000420007220 */ /* 0x044fe20000400000 */
[C---:B------:R-:W-:Y:S01]  /*69a0*/  FMUL R2, R32.reuse, R5 ;  /* 0x0000000520027220 */ /* 0x040fe20000400000 */
[C---:B------:R-:W-:Y:S01]  /*69b0*/  FMUL R3, R32.reuse, R6 ;  /* 0x0000000620037220 */ /* 0x040fe20000400000 */
[----:B------:R-:W-:Y:S01]  /*69c0*/  FMUL R7, R32, R7 ;  /* 0x0000000720077220 */ /* 0x000fe20000400000 */
[C---:B------:R-:W-:Y:S01]  /*69d0*/  FFMA R36, R35.reuse, R20, R0 ;  /* 0x0000001423247223 */ /* 0x040fe20000000000 */
[----:B------:R-:W-:Y:S01]  /*69e0*/  LOP3.LUT R20, R58, 0xffffe000, RZ, 0xc0, !PT ;  /* 0xffffe0003a147812 */ /* 0x000fe200078ec0ff */
[C---:B------:R-:W-:Y:S01]  /*69f0*/  FFMA R37, R35.reuse, R21, R2 ;  /* 0x0000001523257223 */ /* 0x040fe20000000002 */
[----:B------:R-:W-:Y:S01]  /*6a00*/  LOP3.LUT R21, R48, 0xffffe000, RZ, 0xc0, !PT ;  /* 0xffffe00030157812 */ /* 0x000fe200078ec0ff */
[----:B------:R-:W-:Y:S01]  /*6a10*/  FMUL R4, R32, R8 ;  /* 0x0000000820047220 */ /* 0x000fe20000400000 */
[----:B------:R-:W-:Y:S01]  /*6a20*/  F2FP.TF32.F32.PACK_B R36, R36 ;  /* 0x00000024ff24723e */ /* 0x000fe200024050ff */
[C---:B------:R-:W-:Y:S01]  /*6a30*/  FFMA R38, R35.reuse, R20, R3 ;  /* 0x0000001423267223 */ /* 0x040fe20000000003 */
[----:B------:R-:W-:Y:S01]  /*6a40*/  LOP3.LUT R20, R54, 0xffffe000, RZ, 0xc0, !PT ;  /* 0xffffe00036147812 */ /* 0x000fe200078ec0ff */
[----:B------:R-:W-:Y:S01]  /*6a50*/  FFMA R39, R35, R40, R7 ;  /* 0x0000002823277223 */ /* 0x000fe20000000007 */
[----:B------:R-:W-:Y:S01]  /*6a60*/  LOP3.LUT R40, R55, 0xffffe000, RZ, 0xc0, !PT ;  /* 0xffffe00037287812 */ /* 0x000fe200078ec0ff */
[C---:B------:R-:W-:Y:S01]  /*6a70*/  FMUL R5, R32.reuse, R9 ;  /* 0x0000000920057220 */ /* 0x040fe20000400000 */
[C---:B------:R-:W-:Y:S01]  /*6a80*/  FMUL R6, R32.reuse, R10 ;  /* 0x0000000a20067220 */ /* 0x040fe20000400000 */
[C---:B------:R-:W-:Y:S01]  /*6a90*/  FMUL R11, R32.reuse, R11 ;  /* 0x0000000b200b7220 */ /* 0x040fe20000400000 */
[----:B------:R-:W-:Y:S01]  /*6aa0*/  F2FP.TF32.F32.PACK_B R37, R37 ;  /* 0x00000025ff25723e */ /* 0x000fe200024050ff */
[C---:B------:R-:W-:Y:S01]  /*6ab0*/  FFMA R4, R35.reuse, R41, R4 ;  /* 0x0000002923047223 */ /* 0x040fe20000000004 */
[----:B------:R-:W-:Y:S01]  /*6ac0*/  F2FP.TF32.F32.PACK_B R38, R38 ;  /* 0x00000026ff26723e */ /* 0x000fe200024050ff */
[C---:B------:R-:W-:Y:S01]  /*6ad0*/  FFMA R5, R35.reuse, R42, R5 ;  /* 0x0000002a23057223 */ /* 0x040fe20000000005 */
[----:B------:R-:W-:Y:S01]  /*6ae0*/  F2FP.TF32.F32.PACK_B R39, R39 ;  /* 0x00000027ff27723e */ /* 0x000fe200024050ff */
[C---:B------:R-:W-:Y:S01]  /*6af0*/  FFMA R6, R35.reuse, R20, R6 ;  /* 0x0000001423067223 */ /* 0x040fe20000000006 */
[----:B------:R-:W-:Y:S01]  /*6b00*/  FFMA R7, R35, R40, R11 ;  /* 0x0000002823077223 */ /* 0x000fe2000000000b */
        /* <DEDUP_REMOVED lines=47> */
[----:B------:R-:W-:Y:S02]  /*6e00*/  UIADD3 UR8, UP0, UPT, UR52, 0x680, URZ ;  /* 0x0000068034087890 */ /* 0x000fe4000ff1e0ff */
[----:B------:R-:W-:Y:S02]  /*6e10*/  UIADD3 UR5, UPT, UPT, UR41, 0x10, URZ ;  /* 0x0000001029057890 */ /* 0x000fe4000fffe0ff */
[----:B------:R-:W-:Y:S02]  /*6e20*/  UIADD3 UR4, UPT, UPT, UR48, 0x2200, URZ ;  /* 0x0000220030047890 */ /* 0x000fe4000fffe0ff */
[----:B------:R-:W-:Y:S01]  /*6e30*/  UIADD3.X UR9, UPT, UPT, URZ, UR53, URZ, UP0, !UPT ;  /* 0x00000035ff097290 */ /* 0x000fe200087fe4ff */
[----:B------:R-:W-:Y:S01]  /*6e40*/  UMOV UR6, UR42 ;  /* 0x0000002a00067c82 */ /* 0x000fe20008000000 */
[----:B------:R-:W-:Y:S07]  /*6e50*/  UMOV UR7, UR36 ;  /* 0x0000002400077c82 */ /* 0x000fee0008000000 */
[----:B------:R2:W-:Y:S01]  /*6e60*/  UTMASTG.3D [UR4], [UR8] ;  /* 0x00000004080073b5 */ /* 0x0005e20008010000 */
[----:B------:R0:W-:Y:S01]  /*6e70*/  UTMACMDFLUSH ;  /* 0x00000000000079b7 */ /* 0x0001e20000000000 */
[----:B--2---:R-:W-:Y:S04]  /*6e80*/  DEPBAR.LE SB0, 0x1 ;  /* 0x000080400000791a */ /* 0x004fe80000000000 */
.L_x_112:
[----:B------:R-:W-:Y:S05]  /*6e90*/  BSYNC.RECONVERGENT B0 ;  /* 0x0000000000007941 */ /* 0x000fea0003800200 */
.L_x_111:
[----:B------:R-:W-:Y:S01]  /*6ea0*/  BAR.SYNC.DEFER_BLOCKING 0x1, 0x80 ;  /* 0x0042000000007b1d */ /* 0x000fe20000010000 */
[----:B------:R-:W-:Y:S04]  /*6eb0*/  UIADD3 UR40, UPT, UPT, UR51, 0x1, URZ ;  /* 0x0000000133287890 */ /* 0x000fe8000fffe0ff */
[----:B------:R-:W-:Y:S04]  /*6ec0*/  UISETP.NE.AND UP0, UPT, UR40, 0x4, UPT ;  /* 0x000000042800788c */ /* 0x000fe8000bf05270 */
[----:B------:R-:W-:Y:S01]  /*6ed0*/  USEL UR40, UR40, URZ, UP0 ;  /* 0x000000ff28287287 */ /* 0x000fe20008000000 */
[----:B------:R2:W-:Y:S01]  /*6ee0*/  @P6 SYNCS.ARRIVE.TRANS64.RED.A1T0 RZ, [R91+URZ], RZ ;  /* 0x000000ff5bff69a7 */ /* 0x0005e200081004ff */
[----:B------:R-:W-:Y:S01]  /*6ef0*/  BSSY B1, `(.L_x_113) ;  /* 0x0000017000017945 */ /* 0x000fe20003800000 */
[----:B------:R-:W4:Y:S02]  /*6f00*/  @P6 SYNCS.PHASECHK.TRANS64.TRYWAIT P0, [R92+URZ+0x80], R93 ;  /* 0x0000805d5c0065a7 */ /* 0x000f2400080011ff */
[----:B----4-:R-:W-:Y:S01]  /*6f10*/  @P6 SEL R89, RZ, 0x1, !P0 ;  /* 0x00000001ff596807 */ /* 0x010fe20004000000 */
[----:B--2---:R-:W-:Y:S06]  /*6f20*/  @!P6 BRA `(.L_x_114) ;  /* 0x00000000004ce947 */ /* 0x004fec0003800000 */
        /* <DEDUP_REMOVED lines=9> */
[----:B------:R-:W-:Y:S04]  /*6fc0*/  SHF.L.U32 R5, R77, 0x1f, RZ ;  /* 0x0000001f4d057819 */ /* 0x000fe800000006ff */
[----:B------:R-:W1:Y:S02]  /*6fd0*/  SYNCS.PHASECHK.TRANS64.TRYWAIT P0, [R92+URZ+0x80], R5 ;  /* 0x000080055c0075a7 */ /* 0x000e6400080011ff */
[----:B-1----:R-:W-:Y:S05]  /*6fe0*/  @!P0 BRA `(.L_x_117) ;  /* 0x0000002000448947 */ /* 0x002fea0003800000 */
.L_x_116:
[----:B------:R-:W-:Y:S05]  /*6ff0*/  BSYNC B0 ;  /* 0x0000000000007941 */ /* 0x000fea0003800000 */
.L_x_115:
[----:B------:R-:W-:Y:S02]  /*7000*/  ISETP.NE.AND P0, PT, R90, RZ, PT ;  /* 0x000000ff5a00720c */ /* 0x000fe40003f05270 */
[----:B------:R-:W-:Y:S11]  /*7010*/  IADD3 R43, PT, PT, R43, 0x1, RZ ;  /* 0x000000012b2b7810 */ /* 0x000ff60007ffe0ff */
[----:B------:R2:W4:Y:S04]  /*7020*/  @P0 LDS.128 R56, [R4] ;  /* 0x0000000004380984 */ /* 0x0005280000000c00 */
[----:B------:R2:W1:Y:S04]  /*7030*/  @P0 LDS.128 R52, [R3+0x10] ;  /* 0x0000100003340984 */ /* 0x0004680000000c00 */
[----:B------:R2:W1:Y:S04]  /*7040*/  @P0 LDS.128 R48, [R2+0x20] ;  /* 0x0000200002300984 */ /* 0x0004680000000c00 */
[----:B------:R2:W1:Y:S02]  /*7050*/  @P0 LDS.128 R44, [R0+0x30] ;  /* 0x00003000002c0984 */ /* 0x0004640000000c00 */
.L_x_114:
[----:B------:R-:W-:Y:S05]  /*7060*/  BSYNC B1 ;  /* 0x0000000000017941 */ /* 0x000fea0003800000 */
.L_x_113:
[----:B--2---:R-:W-:Y:S05]  /*7070*/  VIADD R3, R34, 0x20 ;  /* 0x0000002022037836 */ /* 0x004fea0000000000 */
[----:B------:R-:W-:Y:S04]  /*7080*/  SHF.R.U32.HI R3, RZ, 0x15, R3 ;  /* 0x00000015ff037819 */ /* 0x000fe80000011603 */
[----:B------:R-:W-:Y:S11]  /*7090*/  LOP3.LUT P0, RZ, R3, 0x3, R72, 0x48, !PT ;  /* 0x0000000303ff7812 */ /* 0x000ff60007804848 */
[----:B------:R-:W-:Y:S02]  /*70a0*/  @!UPT UIADD3 URZ, UPT, UPT, URZ, URZ, URZ ;  /* 0x000000fffffff290 */ /* 0x000fe4000fffe0ff */
[----:B------:R-:W-:Y:S05]  /*70b0*/  @!P0 BRA `(.L_x_118) ;  /* 0x0000000000408947 */ /* 0x000fea0003800000 */
[----:B------:R-:W2:Y:S01]  /*70c0*/  LDCU.64 UR8, c[0x4][0x70] ;  /* 0x01000e00ff0877ac */ /* 0x000ea20008000a00 */
[----:B------:R-:W-:Y:S01]  /*70d0*/  MOV R3, 0x0 ;  /* 0x0000000000037802 */ /* 0x000fe20000000f00 */
[----:B-1----:R-:W-:Y:S02]  /*70e0*/  HFMA2 R12, -RZ, RZ, 0, 5.9604644775390625e-08 ;  /* 0x00000001ff0c7431 */ /* 0x002fe400000001ff */
[----:B------:R-:W-:Y:S02]  /*70f0*/  IMAD.MOV.U32 R8, RZ, RZ, 0x192 ;  /* 0x00000192ff087424 */ /* 0x000fe400078e00ff */
[----:B------:R-:W-:Y:S01]  /*7100*/  IMAD.MOV.U32 R13, RZ, RZ, RZ ;  /* 0x000000ffff0d7224 */ /* 0x000fe200078e00ff */
[----:B------:R-:W1:Y:S01]  /*7110*/  LDCU.64 UR6, c[0x4][0x78] ;  /* 0x01000f00ff0677ac */ /* 0x000e620008000a00 */
[----:B------:R-:W3:Y:S01]  /*7120*/  LDC.64 R2, c[0x4][R3] ;  /* 0x0100000003027b82 */ /* 0x000ee20000000a00 */
[----:B------:R-:W5:Y:S01]  /*7130*/  LDCU.64 UR4, c[0x4][0x10] ;  /* 0x01000200ff0477ac */ /* 0x000f620008000a00 */
[----:B--2---:R-:W-:Y:S01]  /*7140*/  MOV R5, UR9 ;  /* 0x0000000900057c02 */ /* 0x004fe20008000f00 */
[----:B------:R-:W-:Y:S01]  /*7150*/  IMAD.U32 R4, RZ, RZ, UR8 ;  /* 0x00000008ff047e24 */ /* 0x000fe2000f8e00ff */
[----:B-1----:R-:W-:Y:S01]  /*7160*/  MOV R7, UR7 ;  /* 0x0000000700077c02 */ /* 0x002fe20008000f00 */
[----:B------:R-:W-:Y:S01]  /*7170*/  IMAD.U32 R6, RZ, RZ, UR6 ;  /* 0x00000006ff067e24 */ /* 0x000fe2000f8e00ff */
[----:B-----5:R-:W-:Y:S01]  /*7180*/  MOV R11, UR5 ;  /* 0x00000005000b7c02 */ /* 0x020fe20008000f00 */
[----:B------:R-:W-:Y:S02]  /*7190*/  IMAD.U32 R10, RZ, RZ, UR4 ;  /* 0x00000004ff0a7e24 */ /* 0x000fe4000f8e00ff */
[----:B------:R-:W-:Y:S07]  /*71a0*/  LEPC R20, `(.L_x_118) ;  /* 0x000000001014794e */ /* 0x000fee0000000000 */
[----:B---34-:R-:W-:Y:S05]  /*71b0*/  CALL.ABS.NOINC R2 ;  /* 0x0000000002007343 */ /* 0x018fea0003c00000 */
.L_x_118:
[----:B----4-:R-:W-:Y:S01]  /*71c0*/  LOP3.LUT R20, R56, 0xffffe000, RZ, 0xc0, !PT ;  /* 0xffffe00038147812 */ /* 0x010fe200078ec0ff */
[----:B------:R-:W-:Y:S05]  /*71d0*/  WARPSYNC.ALL ;  /* 0x0000000000007948 */ /* 0x000fea0003800000 */
[----:B------:R-:W-:Y:S01]  /*71e0*/  R2UR UR4, R34 ;  /* 0x00000000220472ca */ /* 0x000fe200000e0000 */
[----:B-1----:R-:W-:Y:S01]  /*71f0*/  IMAD.U32 R92, RZ, RZ, UR40 ;  /* 0x00000028ff5c7e24 */ /* 0x002fe2000f8e00ff */
        /* <DEDUP_REMOVED lines=8> */
[----:B------:R-:W1:Y:S10]  /*7280*/  LDTM.x16 R4, tmem[UR4+0x20] ;  /* 0x00002004000479ee */ /* 0x000e740008240000 */
[----:B------:R-:W-:Y:S02]  /*7290*/  @P6 LEA R92, R92, UR48, 0x3 ;  /* 0x000000305c5c6c11 */ /* 0x000fe4000f8e18ff */
[----:B------:R-:W-:Y:S03]  /*72a0*/  @P6 SHF.L.U32 R93, R77, 0x1f, RZ ;  /* 0x0000001f4d5d6819 */ /* 0x000fe600000006ff */
[----:B------:R-:W-:Y:S05]  /*72b0*/  @P6 VIADD R92, R92, 0xa0 ;  /* 0x000000a05c5c6836 */ /* 0x000fea0000000000 */
[----:B------:R-:W-:Y:S02]  /*72c0*/  @P6 PRMT R91, R91, 0x654, R92 ;  /* 0x000006545b5b6816 */ /* 0x000fe4000000005c */
[----:B------:R-:W-:Y:S01]  /*72d0*/  LEA R92, R43, UR48, 0x3 ;  /* 0x000000302b5c7c11 */ /* 0x000fe2000f8e18ff */
[C---:B-1----:R-:W-:Y:S01]  /*72e0*/  FMUL R0, R32.reuse, R4 ;  /* 0x0000000420007220 */ /* 0x042fe20000400000 */
        /* <DEDUP_REMOVED lines=79> */
.L_x_120:
[----:B------:R-:W-:Y:S05]  /*77e0*/  BSYNC.RECONVERGENT B0 ;  /* 0x0000000000007941 */ /* 0x000fea0003800200 */
.L_x_119:
        /* <DEDUP_REMOVED lines=13> */
[C---:B------:R-:W-:Y:S01]  /*78c0*/  @P1 IMAD R3, R43.reuse, 0x2000, R80 ;  /* 0x000020002b031824 */ /* 0x040fe200078e0250 */
[C---:B------:R-:W-:Y:S01]  /*78d0*/  @P1 LEA R0, R43.reuse, R78, 0xd ;  /* 0x0000004e2b001211 */ /* 0x040fe200078e68ff */
[C---:B------:R-:W-:Y:S02]  /*78e0*/  @P1 IMAD R2, R43.reuse, 0x2000, R79 ;  /* 0x000020002b021824 */ /* 0x040fe400078e024f */
[----:B------:R-:W-:Y:S01]  /*78f0*/  @P1 IMAD R43, R43, 0x2000, R86 ;  /* 0x000020002b2b1824 */ /* 0x000fe200078e0256 */
[----:B------:R-:W-:Y:S06]  /*7900*/  @P0 BRA `(.L_x_124) ;  /* 0x00000000000c0947 */ /* 0x000fec0003800000 */
[----:B-1----:R-:W-:Y:S04]  /*7910*/  SHF.L.U32 R5, R77, 0x1f, RZ ;  /* 0x0000001f4d057819 */ /* 0x002fe800000006ff */
[----:B------:R-:W1:Y:S02]  /*7920*/  SYNCS.PHASECHK.TRANS64.TRYWAIT P0, [R92+URZ+0x80], R5 ;  /* 0x000080055c0075a7 */ /* 0x000e6400080011ff */
[----:B-1----:R-:W-:Y:S05]  /*7930*/  @!P0 BRA `(.L_x_125) ;  /* 0x0000001800048947 */ /* 0x002fea0003800000 */
.L_x_124:
[----:B------:R-:W-:Y:S05]  /*7940*/  BSYNC B0 ;  /* 0x0000000000007941 */ /* 0x000fea0003800000 */
.L_x_123:
[----:B------:R-:W-:Y:S11]  /*7950*/  ISETP.NE.AND P0, PT, R90, RZ, PT ;  /* 0x000000ff5a00720c */ /* 0x000ff60003f05270 */
[----:B------:R-:W-:Y:S02]  /*7960*/  @!UPT UIADD3 URZ, UPT, UPT, URZ, URZ, URZ ;  /* 0x000000fffffff290 */ /* 0x000fe4000fffe0ff */
[----:B------:R2:W4:Y:S04]  /*7970*/  @P0 LDS.128 R56, [R3] ;  /* 0x0000000003380984 */ /* 0x0005280000000c00 */
[----:B------:R2:W1:Y:S04]  /*7980*/  @P0 LDS.128 R52, [R2+0x10] ;  /* 0x0000100002340984 */ /* 0x0004680000000c00 */
[----:B------:R2:W1:Y:S04]  /*7990*/  @P0 LDS.128 R48, [R0+0x20] ;  /* 0x0000200000300984 */ /* 0x0004680000000c00 */
[----:B------:R2:W1:Y:S02]  /*79a0*/  @P0 LDS.128 R44, [R43+0x30] ;  /* 0x000030002b2c0984 */ /* 0x0004640000000c00 */
.L_x_122:
[----:B------:R-:W-:Y:S05]  /*79b0*/  BSYNC B1 ;  /* 0x0000000000017941 */ /* 0x000fea0003800000 */
.L_x_121:
        /* <DEDUP_REMOVED lines=21> */
.L_x_126:
[----:B------:R-:W-:Y:S01]  /*7b10*/  ISETP.NE.AND P0, PT, R82, RZ, PT ;  /* 0x000000ff5200720c */ /* 0x000fe20003f05270 */
[----:B------:R-:W-:Y:S05]  /*7b20*/  WARPSYNC.ALL ;  /* 0x0000000000007948 */ /* 0x000fea0003800000 */
[----:B------:R-:W-:Y:S01]  /*7b30*/  R2UR UR4, R34 ;  /* 0x00000000220472ca */ /* 0x000fe200000e0000 */
[----:B------:R-:W-:Y:S01]  /*7b40*/  BSSY.RECONVERGENT B0, `(.L_x_127) ;  /* 0x000005c000007945 */ /* 0x000fe20003800200 */
[----:B------:R-:W-:Y:S02]  /*7b50*/  R2UR UR5, R88 ;  /* 0x00000000580572ca */ /* 0x000fe400000e0000 */
[----:B----4-:R-:W-:Y:S02]  /*7b60*/  LOP3.LUT R0, R56, 0xffffe000, RZ, 0xc0, !PT ;  /* 0xffffe00038007812 */ /* 0x010fe400078ec0ff */
[----:B------:R-:W-:Y:S02]  /*7b70*/  LOP3.LUT R2, R57, 0xffffe000, RZ, 0xc0, !PT ;  /* 0xffffe00039027812 */ /* 0x000fe400078ec0ff */
[----:B------:R-:W-:Y:S02]  /*7b80*/  LOP3.LUT R3, R58, 0xffffe000, RZ, 0xc0, !PT ;  /* 0xffffe0003a037812 */ /* 0x000fe400078ec0ff */
[----:B------:R-:W-:Y:S02]  /*7b90*/  LOP3.LUT R20, R59, 0xffffe000, RZ, 0xc0, !PT ;  /* 0xffffe0003b147812 */ /* 0x000fe400078ec0ff */
[----:B-1----:R-:W-:Y:S01]  /*7ba0*/  LOP3.LUT R21, R52, 0xffffe000, RZ, 0xc0, !PT ;  /* 0xffffe00034157812 */ /* 0x002fe200078ec0ff */
[----:B------:R-:W1:Y:S01]  /*7bb0*/  LDTM.x16 R4, tmem[UR4+0x30] ;  /* 0x00003004000479ee */ /* 0x000e620008240000 */
[----:B------:R-:W-:Y:S01]  /*7bc0*/  LOP3.LUT R36, R53, 0xffffe000, RZ, 0xc0, !PT ;  /* 0xffffe00035247812 */ /* 0x000fe200078ec0ff */
[----:B------:R-:W-:Y:S01]  /*7bd0*/  UIADD3 UR5, UPT, UPT, UR5, 0x110, URZ ;  /* 0x0000011005057890 */ /* 0x000fe2000fffe0ff */
[----:B------:R-:W-:Y:S01]  /*7be0*/  LOP3.LUT R37, R54, 0xffffe000, RZ, 0xc0, !PT ;  /* 0xffffe00036257812 */ /* 0x000fe200078ec0ff */
[----:B------:R-:W-:Y:S01]  /*7bf0*/  NOP ;  /* 0x0000000000007918 */ /* 0x000fe20000000000 */
[----:B------:R-:W-:Y:S01]  /*7c00*/  LOP3.LUT R38, R55, 0xffffe000, RZ, 0xc0, !PT ;  /* 0xffffe00037267812 */ /* 0x000fe200078ec0ff */
[----:B------:R-:W-:Y:S01]  /*7c10*/  UPRMT UR5, UR37, 0x654, UR5 ;  /* 0x0000065425057896 */ /* 0x000fe20008000005 */
[----:B------:R-:W-:Y:S02]  /*7c20*/  LOP3.LUT R39, R48, 0xffffe000, RZ, 0xc0, !PT ;  /* 0xffffe00030277812 */ /* 0x000fe400078ec0ff */
[----:B------:R-:W-:Y:S02]  /*7c30*/  LOP3.LUT R40, R49, 0xffffe000, RZ, 0xc0, !PT ;  /* 0xffffe00031287812 */ /* 0x000fe400078ec0ff */
[----:B------:R-:W-:Y:S02]  /*7c40*/  LOP3.LUT R41, R50, 0xffffe000, RZ, 0xc0, !PT ;  /* 0xffffe00032297812 */ /* 0x000fe400078ec0ff */
[----:B------:R-:W-:Y:S02]  /*7c50*/  LOP3.LUT R42, R51, 0xffffe000, RZ, 0xc0, !PT ;  /* 0xffffe000332a7812 */ /* 0x000fe400078ec0ff */
[----:B-1----:R-:W-:Y:S01]  /*7c60*/  SYNCS.ARRIVE.TRANS64.RED.A1T0 RZ, [UR5], RZ ;  /* 0x000000ffffff79a7 */ /* 0x002fe20008100405 */
[----:B------:R-:W-:Y:S02]  /*7c70*/  LOP3.LUT R43, R44, 0xffffe000, RZ, 0xc0, !PT ;  /* 0xffffe0002c2b7812 */ /* 0x000fe400078ec0ff */
[----:B------:R-:W-:Y:S02]  /*7c80*/  LOP3.LUT R44, R45, 0xffffe000, RZ, 0xc0, !PT ;  /* 0xffffe0002d2c7812 */ /* 0x000fe400078ec0ff */
[----:B------:R-:W-:Y:S02]  /*7c90*/  LOP3.LUT R45, R46, 0xffffe000, RZ, 0xc0, !PT ;  /* 0xffffe0002e2d7812 */ /* 0x000fe400078ec0ff */
[----:B------:R-:W-:Y:S01]  /*7ca0*/  LOP3.LUT R46, R47, 0xffffe000, RZ, 0xc0, !PT ;  /* 0xffffe0002f2e7812 */ /* 0x000fe200078ec0ff */
[C---:B------:R-:W-:Y:S01]  /*7cb0*/  FMUL R4, R32.reuse, R4 ;  /* 0x0000000420047220 */ /* 0x040fe20000400000 */
[C---:B------:R-:W-:Y:S01]  /*7cc0*/  FMUL R5, R32.reuse, R5 ;  /* 0x0000000520057220 */ /* 0x040fe20000400000 */
[C---:B------:R-:W-:Y:S01]  /*7cd0*/  FMUL R6, R32.reuse, R6 ;  /* 0x0000000620067220 */ /* 0x040fe20000400000 */
[C---:B------:R-:W-:Y:S01]  /*7ce0*/  FMUL R7, R32.reuse, R7 ;  /* 0x0000000720077220 */ /* 0x040fe20000400000 */
[C---:B------:R-:W-:Y:S01]  /*7cf0*/  FFMA R4, R35.reuse, R0, R4 ;  /* 0x0000000023047223 */ /* 0x040fe20000000004 */
[C---:B------:R-:W-:Y:S01]  /*7d00*/  FFMA R5, R35.reuse, R2, R5 ;  /* 0x0000000223057223 */ /* 0x040fe20000000005 */
[C---:B------:R-:W-:Y:S01]  /*7d10*/  FFMA R6, R35.reuse, R3, R6 ;  /* 0x0000000323067223 */ /* 0x040fe20000000006 */
[C---:B------:R-:W-:Y:S01]  /*7d20*/  FFMA R7, R35.reuse, R20, R7 ;  /* 0x0000001423077223 */ /* 0x040fe20000000007 */
[C---:B------:R-:W-:Y:S01]  /*7d30*/  FMUL R8, R32.reuse, R8 ;  /* 0x0000000820087220 */ /* 0x040fe20000400000 */
        /* <DEDUP_REMOVED lines=9> */
[----:B------:R-:W-:Y:S01]  /*7dd0*/  F2FP.TF32.F32.PACK_B R7, R7 ;  /* 0x00000007ff07723e */ /* 0x000fe200024050ff */
[C---:B------:R-:W-:Y:S01]  /*7de0*/  FFMA R11, R35.reuse, R38, R11 ;  /* 0x00000026230b7223 */ /* 0x040fe2000000000b */
[C---:B------:R-:W-:Y:S01]  /*7df0*/  FMUL R12, R32.reuse, R12 ;  /* 0x0000000c200c7220 */ /* 0x040fe20000400000 */
[----:B------:R-:W-:Y:S01]  /*7e00*/  F2FP.TF32.F32.PACK_B R8, R8 ;  /* 0x00000008ff08723e */ /* 0x000fe200024050ff */
[C---:B------:R-:W-:Y:S01]  /*7e10*/  FMUL R13, R32.reuse, R13 ;  /* 0x0000000d200d7220 */ /* 0x040fe20000400000 */
[----:B------:R1:W-:Y:S01]  /*7e20*/  STS.128 [R80+0x6000], R4 ;  /* 0x0060000450007388 */ /* 0x0003e20000000c00 */
        /* <DEDUP_REMOVED lines=8> */
[C---:B------:R-:W-:Y:S01]  /*7eb0*/  FFMA R15, R35.reuse, R42, R15 ;  /* 0x0000002a230f7223 */ /* 0x040fe2000000000f */
[C---:B------:R-:W-:Y:S01]  /*7ec0*/  FMUL R16, R32.reuse, R16 ;  /* 0x0000001020107220 */ /* 0x040fe20000400000 */
[----:B------:R-:W-:Y:S01]  /*7ed0*/  F2FP.TF32.F32.PACK_B R12, R12 ;  /* 0x0000000cff0c723e */ /* 0x000fe200024050ff */
[----:B------:R1:W-:Y:S01]  /*7ee0*/  STS.128 [R79+0x6010], R8 ;  /* 0x006010084f007388 */ /* 0x0003e20000000c00 */
[C---:B------:R-:W-:Y:S01]  /*7ef0*/  FMUL R17, R32.reuse, R17 ;  /* 0x0000001120117220 */ /* 0x040fe20000400000 */
[C---:B------:R-:W-:Y:S01]  /*7f00*/  FMUL R18, R32.reuse, R18 ;  /* 0x0000001220127220 */ /* 0x040fe20000400000 */
[----:B------:R-:W-:Y:S01]  /*7f10*/  FMUL R19, R32, R19 ;  /* 0x0000001320137220 */ /* 0x000fe20000400000 */
[----:B------:R-:W-:Y:S01]  /*7f20*/  F2FP.TF32.F32.PACK_B R13, R13 ;  /* 0x0000000dff0d723e */ /* 0x000fe200024050ff */
[C---:B------:R-:W-:Y:S01]  /*7f30*/  FFMA R16, R35.reuse, R43, R16 ;  /* 0x0000002b23107223 */ /* 0x040fe20000000010 */
[----:B------:R-:W-:Y:S01]  /*7f40*/  F2FP.TF32.F32.PACK_B R14, R14 ;  /* 0x0000000eff0e723e */ /* 0x000fe200024050ff */
[C---:B------:R-:W-:Y:S01]  /*7f50*/  FFMA R17, R35.reuse, R44, R17 ;  /* 0x0000002c23117223 */ /* 0x040fe20000000011 */
[----:B------:R-:W-:Y:S01]  /*7f60*/  F2FP.TF32.F32.PACK_B R15, R15 ;  /* 0x0000000fff0f723e */ /* 0x000fe200024050ff */
[C---:B------:R-:W-:Y:S01]  /*7f70*/  FFMA R18, R35.reuse, R45, R18 ;  /* 0x0000002d23127223 */ /* 0x040fe20000000012 */
[----:B------:R-:W-:Y:S01]  /*7f80*/  FFMA R19, R35, R46, R19 ;  /* 0x0000002e23137223 */ /* 0x000fe20000000013 */
[----:B------:R-:W-:Y:S02]  /*7f90*/  F2FP.TF32.F32.PACK_B R16, R16 ;  /* 0x00000010ff10723e */ /* 0x000fe400024050ff */
[----:B------:R1:W-:Y:S01]  /*7fa0*/  STS.128 [R78+0x6020], R12 ;  /* 0x0060200c4e007388 */ /* 0x0003e20000000c00 */
[----:B------:R-:W-:Y:S02]  /*7fb0*/  F2FP.TF32.F32.PACK_B R17, R17 ;  /* 0x00000011ff11723e */ /* 0x000fe400024050ff */
        /* <DEDUP_REMOVED lines=20> */
.L_x_128:
[----:B------:R-:W-:Y:S05]  /*8100*/  BSYNC.RECONVERGENT B0 ;  /* 0x0000000000007941 */ /* 0x000fea0003800200 */
.L_x_127:
[----:B------:R-:W-:Y:S01]  /*8110*/  BAR.SYNC.DEFER_BLOCKING 0x1, 0x80 ;  /* 0x0042000000007b1d */ /* 0x000fe20000010000 */
[----:B------:R-:W-:Y:S01]  /*8120*/  UISETP.NE.AND UP0, UPT, UR49, -0x4, UPT ;  /* 0xfffffffc3100788c */ /* 0x000fe2000bf05270 */
[----:B------:R-:W-:Y:S08]  /*8130*/  IADD3 R0, PT, PT, R30, 0x1, RZ ;  /* 0x000000011e007810 */ /* 0x000ff00007ffe0ff */
[----:B------:R-:W-:Y:S05]  /*8140*/  BRA.U !UP0, `(.L_x_129) ;  /* 0x0000000108287547 */ /* 0x000fea000b800000 */
[----:B------:R-:W-:Y:S01]  /*8150*/  ISETP.NE.AND P0, PT, R87, RZ, PT ;  /* 0x000000ff5700720c */ /* 0x000fe20003f05270 */
[----:B------:R-:W-:Y:S01]  /*8160*/  IMAD.U32 R3, RZ, RZ, UR51 ;  /* 0x00000033ff037e24 */ /* 0x000fe2000f8e00ff */
[----:B------:R-:W-:Y:S01]  /*8170*/  UIADD3 UR51, UPT, UPT, UR51, 0x1, URZ ;  /* 0x0000000133337890 */ /* 0x000fe2000fffe0ff */
[----:B------:R-:W-:Y:S03]  /*8180*/  IMAD.U32 R2, RZ, RZ, UR37 ;  /* 0x00000025ff027e24 */ /* 0x000fe6000f8e00ff */
[----:B------:R-:W-:Y:S04]  /*8190*/  UISETP.NE.AND UP0, UPT, UR51, 0x4, UPT ;  /* 0x000000043300788c */ /* 0x000fe8000bf05270 */
[----:B------:R-:W-:Y:S03]  /*81a0*/  USEL UR51, UR51, URZ, UP0 ;  /* 0x000000ff33337287 */ /* 0x000fe60008000000 */
[----:B------:R-:W-:Y:S05]  /*81b0*/  @P0 LEA R3, R3, UR48, 0x3 ;  /* 0x0000003003030c11 */ /* 0x000fea000f8e18ff */
[----:B------:R-:W-:Y:S05]  /*81c0*/  @P0 VIADD R3, R3, 0xa0 ;  /* 0x000000a003030836 */ /* 0x000fea0000000000 */
[----:B------:R-:W-:Y:S04]  /*81d0*/  @P0 PRMT R2, R2, 0x654, R3 ;  /* 0x0000065402020816 */ /* 0x000fe80000000003 */
[----:B------:R2:W-:Y:S03]  /*81e0*/  @P0 SYNCS.ARRIVE.TRANS64.RED.A1T0 RZ, [R2+URZ], RZ ;  /* 0x000000ff02ff09a7 */ /* 0x0005e600081004ff */
.L_x_129:
[----:B------:R-:W-:Y:S01]  /*81f0*/  ISETP.NE.AND P2, PT, R83, RZ, PT ;  /* 0x000000ff5300720c */ /* 0x000fe20003f45270 */
[----:B------:R-:W-:Y:S01]  /*8200*/  UIADD3 UR49, UPT, UPT, UR49, 0x4, URZ ;  /* 0x0000000431317890 */ /* 0x000fe2000fffe0ff */
[----:B------:R-:W-:Y:S01]  /*8210*/  ISETP.NE.AND P0, PT, R85, 0x2, PT ;  /* 0x000000025500780c */ /* 0x000fe20003f05270 */
[----:B------:R-:W-:Y:S01]  /*8220*/  IMAD.IADD R20, R29, 0x1, R66 ;  /* 0x000000011d147824 */ /* 0x000fe200078e0242 */
[----:B------:R-:W-:Y:S01]  /*8230*/  ISETP.NE.AND P1, PT, R0, 0x4, PT ;  /* 0x000000040000780c */ /* 0x000fe20003f25270 */
[----:B------:R-:W-:Y:S01]  /*8240*/  IMAD.IADD R21, R31, 0x1, R68 ;  /* 0x000000011f157824 */ /* 0x000fe200078e0244 */
[----:B--2---:R-:W-:Y:S02]  /*8250*/  SEL R2, RZ, 0x1, P0 ;  /* 0x00000001ff027807 */ /* 0x004fe40000000000 */
[----:B------:R-:W-:Y:S02]  /*8260*/  SEL R3, RZ, 0x1, P1 ;  /* 0x00000001ff037807 */ /* 0x000fe40000800000 */
[----:B------:R-:W-:Y:S02]  /*8270*/  LOP3.LUT R75, R75, R2, RZ, 0x3c, !PT ;  /* 0x000000024b4b7212 */ /* 0x000fe400078e3cff */
[----:B------:R-:W-:Y:S02]  /*8280*/  LOP3.LUT R76, R76, R3, RZ, 0x3c, !PT ;  /* 0x000000034c4c7212 */ /* 0x000fe400078e3cff */
[----:B------:R-:W-:Y:S02]  /*8290*/  @P2 R2UR UR36, R74 ;  /* 0x000000004a2422ca */ /* 0x000fe400000e0000 */
[----:B------:R-:W-:Y:S02]  /*82a0*/  SEL R85, R85, RZ, P0 ;  /* 0x000000ff55557207 */ /* 0x000fe40000000000 */
[----:B------:R-:W-:Y:S01]  /*82b0*/  SEL R30, R0, RZ, P1 ;  /* 0x000000ff001e7207 */ /* 0x000fe20000800000 */
[----:B------:R-:W-:Y:S10]  /*82c0*/  @P2 BRA `(.L_x_130) ;  /* 0xffffffcc00502947 */ /* 0x000ff4000383ffff */
[----:B------:R-:W-:-:S09]  /*82d0*/  UISETP.NE.AND UP0, UPT, UR50, URZ, UPT ;  /* 0x000000ff3200728c */ /* 0x000fd2000bf05270 */
[----:B------:R-:W-:Y:S05]  /*82e0*/  BRA.U !UP0, `(.L_x_131) ;  /* 0x0000000108487547 */ /* 0x000fea000b800000 */
[----:B------:R-:W2:Y:S02]  /*82f0*/  LDCU.64 UR4, c[0x0][0x890] ;  /* 0x00011200ff0477ac */ /* 0x000ea40008000a00 */
[----:B--2---:R-:W-:-:S04]  /*8300*/  UISETP.NE.U32.AND UP0, UPT, UR4, URZ, UPT ;  /* 0x000000ff0400728c */ /* 0x004fc8000bf05070 */
[----:B------:R-:W-:-:S09]  /*8310*/  UISETP.NE.AND.EX UP0, UPT, UR5, URZ, UPT, UP0 ;  /* 0x000000ff0500728c */ /* 0x000fd2000bf05300 */
[----:B------:R-:W-:Y:S05]  /*8320*/  BRA.U UP0, `(.L_x_132) ;  /* 0x00000001000c7547 */ /* 0x000fea000b800000 */
[----:B------:R-:W-:-:S13]  /*8330*/  FSETP.NEU.AND P0, PT, R35, RZ, PT ;  /* 0x000000ff2300720b */ /* 0x000fda0003f0d000 */
[----:B------:R-:W-:Y:S05]  /*8340*/  @!P0 EXIT ;  /* 0x000000000000894d */ /* 0x000fea0003800000 */
[----:B------:R-:W-:Y:S05]  /*8350*/  BRA `(.L_x_131) ;  /* 0x00000000002c7947 */ /* 0x000fea0003800000 */
.L_x_132:
[----:B------:R-:W-:Y:S01]  /*8360*/  ISETP.NE.AND P0, PT, R84, RZ, PT ;  /* 0x000000ff5400720c */ /* 0x000fe20003f05270 */
[----:B------:R-:W-:-:S12]  /*8370*/  BSSY.RECONVERGENT B0, `(.L_x_131) ;  /* 0x0000009000007945 */ /* 0x000fd80003800200 */
[----:B------:R-:W-:Y:S05]  /*8380*/  @P0 BRA `(.L_x_133) ;  /* 0x0000000000140947 */ /* 0x000fea0003800000 */
[----:B------:R-:W2:Y:S02]  /*8390*/  LDCU.64 UR4, c[0x0][0x888] ;  /* 0x00011100ff0477ac */ /* 0x000ea40008000a00 */
[----:B--2---:R-:W-:-:S04]  /*83a0*/  ISETP.NE.U32.AND P0, PT, RZ, UR4, PT ;  /* 0x00000004ff007c0c */ /* 0x004fc8000bf05070 */
[----:B------:R-:W-:-:S13]  /*83b0*/  ISETP.NE.AND.EX P0, PT, RZ, UR5, PT, P0 ;  /* 0x00000005ff007c0c */ /* 0x000fda000bf05300 */
[----:B------:R-:W-:Y:S05]  /*83c0*/  @!P0 EXIT ;  /* 0x000000000000894d */ /* 0x000fea0003800000 */
[----:B------:R-:W-:Y:S05]  /*83d0*/  BRA `(.L_x_134) ;  /* 0x0000000000087947 */ /* 0x000fea0003800000 */
.L_x_133:
[----:B------:R-:W-:-:S13]  /*83e0*/  FSETP.NEU.AND P0, PT, R35, RZ, PT ;  /* 0x000000ff2300720b */ /* 0x000fda0003f0d000 */
[----:B------:R-:W-:Y:S05]  /*83f0*/  @!P0 EXIT ;  /* 0x000000000000894d */ /* 0x000fea0003800000 */
.L_x_134:
[----:B------:R-:W-:Y:S05]  /*8400*/  BSYNC.RECONVERGENT B0 ;  /* 0x0000000000007941 */ /* 0x000fea0003800200 */
.L_x_131:
[----:B------:R-:W-:Y:S01]  /*8410*/  ULEA UR4, UR51, UR48, 0x3 ;  /* 0x0000003033047291 */ /* 0x000fe2000f8e18ff */
[----:B------:R-:W-:-:S04]  /*8420*/  DEPBAR.LE SB0, 0x0 ;  /* 0x000080000000791a */ /* 0x000fc80000000000 */
[----:B------:R-:W-:-:S04]  /*8430*/  UIADD3 UR4, UPT, UPT, UR4, 0xa0, URZ ;  /* 0x000000a004047890 */ /* 0x000fc8000fffe0ff */
[----:B------:R-:W-:-:S09]  /*8440*/  UPRMT UR4, UR37, 0x654, UR4 ;  /* 0x0000065425047896 */ /* 0x000fd20008000004 */
[----:B------:R-:W-:Y:S01]  /*8450*/  SYNCS.ARRIVE.TRANS64.RED.A1T0 RZ, [UR4], RZ ;  /* 0x000000ffffff79a7 */ /* 0x000fe20008100404 */
[----:B------:R-:W-:Y:S05]  /*8460*/  EXIT ;  /* 0x000000000000794d */ /* 0x000fea0003800000 */
.L_x_19:
[----:B--2---:R2:W1:Y:S02]  /*8470*/  SYNCS.PHASECHK.TRANS64.TRYWAIT P0, [R3+URZ+0x140], R2 ;  /* 0x00014002030075a7 */ /* 0x00446400080011ff */
[----:B-1----:R-:W-:Y:S05]  /*8480*/  @!P0 NANOSLEEP.SYNCS 0x989680 ;  /* 0x009896800000895d */ /* 0x002fea0003900000 */
[----:B------:R-:W1:Y:S02]  /*8490*/  @!P0 SYNCS.PHASECHK.TRANS64 P0, [R3+URZ+0x140], R2 ;  /* 0x00014002030085a7 */ /* 0x000e6400080010ff */
[----:B-1----:R-:W-:Y:S05]  /*84a0*/  @!P0 BRA `(.L_x_19) ;  /* 0xfffffffc00f08947 */ /* 0x002fea000383ffff */
[----:B------:R-:W-:Y:S05]  /*84b0*/  BRA `(.L_x_135) ;  /* 0xffffff90006c7947 */ /* 0x000fea000383ffff */
.L_x_22:
[----:B-1----:R-:W-:-:S07]  /*84c0*/  MOV R2, UR33 ;  /* 0x0000002100027c02 */ /* 0x002fce0008000f00 */
.L_x_136:
[----:B-1----:R1:W2:Y:S02]  /*84d0*/  SYNCS.PHASECHK.TRANS64.TRYWAIT P0, [R2+URZ+0x40], R5 ;  /* 0x00004005020075a7 */ /* 0x0022a400080011ff */
[----:B--2---:R-:W-:Y:S05]  /*84e0*/  @!P0 NANOSLEEP.SYNCS 0x989680 ;  /* 0x009896800000895d */ /* 0x004fea0003900000 */
[----:B------:R-:W2:Y:S02]  /*84f0*/  @!P0 SYNCS.PHASECHK.TRANS64 P0, [R2+URZ+0x40], R5 ;  /* 0x00004005020085a7 */ /* 0x000ea400080010ff */
[----:B--2---:R-:W-:Y:S05]  /*8500*/  @!P0 BRA `(.L_x_136) ;  /* 0xfffffffc00f08947 */ /* 0x004fea000383ffff */
[----:B------:R-:W-:Y:S05]  /*8510*/  BRA `(.L_x_21) ;  /* 0xffffff9000c07947 */ /* 0x000fea000383ffff */
.L_x_28:
[----:B-1----:R-:W-:-:S07]  /*8520*/  MOV R2, UR25 ;  /* 0x0000001900027c02 */ /* 0x002fce0008000f00 */
.L_x_137:
[----:B-1----:R1:W2:Y:S02]  /*8530*/  SYNCS.PHASECHK.TRANS64.TRYWAIT P0, [R2+URZ+0x40], R5 ;  /* 0x00004005020075a7 */ /* 0x0022a400080011ff */
[----:B--2---:R-:W-:Y:S05]  /*8540*/  @!P0 NANOSLEEP.SYNCS 0x989680 ;  /* 0x009896800000895d */ /* 0x004fea0003900000 */
[----:B------:R-:W2:Y:S02]  /*8550*/  @!P0 SYNCS.PHASECHK.TRANS64 P0, [R2+URZ+0x40], R5 ;  /* 0x00004005020085a7 */ /* 0x000ea400080010ff */
[----:B--2---:R-:W-:Y:S05]  /*8560*/  @!P0 BRA `(.L_x_137) ;  /* 0xfffffffc00f08947 */ /* 0x004fea000383ffff */
[----:B------:R-:W-:Y:S05]  /*8570*/  BRA `(.L_x_27) ;  /* 0xffffff9400807947 */ /* 0x000fea000383ffff */
.L_x_32:
[----:B-1----:R1:W2:Y:S02]  /*8580*/  SYNCS.PHASECHK.TRANS64.TRYWAIT P0, [R2+URZ+0xd0], R3 ;  /* 0x0000d003020075a7 */ /* 0x0022a400080011ff */
[----:B--2---:R-:W-:Y:S05]  /*8590*/  @!P0 NANOSLEEP.SYNCS 0x989680 ;  /* 0x009896800000895d */ /* 0x004fea0003900000 */
[----:B------:R-:W2:Y:S02]  /*85a0*/  @!P0 SYNCS.PHASECHK.TRANS64 P0, [R2+URZ+0xd0], R3 ;  /* 0x0000d003020085a7 */ /* 0x000ea400080010ff */
[----:B--2---:R-:W-:Y:S05]  /*85b0*/  @!P0 BRA `(.L_x_32) ;  /* 0xfffffffc00f08947 */ /* 0x004fea000383ffff */
[----:B------:R-:W-:Y:S05]  /*85c0*/  BRA `(.L_x_138) ;  /* 0xffffff9800247947 */ /* 0x000fea000383ffff */
.L_x_36:
[----:B----4-:R-:W-:-:S07]  /*85d0*/  MOV R0, UR5 ;  /* 0x0000000500007c02 */ /* 0x010fce0008000f00 */
.L_x_139:
[----:B-1----:R1:W2:Y:S02]  /*85e0*/  SYNCS.PHASECHK.TRANS64.TRYWAIT P0, [R0+URZ], R3 ;  /* 0x00000003000075a7 */ /* 0x0022a400080011ff */
[----:B--2---:R-:W-:Y:S05]  /*85f0*/  @!P0 NANOSLEEP.SYNCS 0x989680 ;  /* 0x009896800000895d */ /* 0x004fea0003900000 */
[----:B------:R-:W2:Y:S02]  /*8600*/  @!P0 SYNCS.PHASECHK.TRANS64 P0, [R0+URZ], R3 ;  /* 0x00000003000085a7 */ /* 0x000ea400080010ff */
[----:B--2---:R-:W-:Y:S05]  /*8610*/  @!P0 BRA `(.L_x_139) ;  /* 0xfffffffc00f08947 */ /* 0x004fea000383ffff */
[----:B------:R-:W-:Y:S05]  /*8620*/  BRA `(.L_x_140) ;  /* 0xffffff9c00947947 */ /* 0x000fea000383ffff */
.L_x_37:
[----:B----4-:R-:W-:-:S07]  /*8630*/  MOV R0, UR5 ;  /* 0x0000000500007c02 */ /* 0x010fce0008000f00 */
.L_x_141:
[----:B-1----:R1:W2:Y:S02]  /*8640*/  SYNCS.PHASECHK.TRANS64.TRYWAIT P0, [R0+URZ], R3 ;  /* 0x00000003000075a7 */ /* 0x0022a400080011ff */
[----:B--2---:R-:W-:Y:S05]  /*8650*/  @!P0 NANOSLEEP.SYNCS 0x989680 ;  /* 0x009896800000895d */ /* 0x004fea0003900000 */
[----:B------:R-:W2:Y:S02]  /*8660*/  @!P0 SYNCS.PHASECHK.TRANS64 P0, [R0+URZ], R3 ;  /* 0x00000003000085a7 */ /* 0x000ea400080010ff */
[----:B--2---:R-:W-:Y:S05]  /*8670*/  @!P0 BRA `(.L_x_141) ;  /* 0xfffffffc00f08947 */ /* 0x004fea000383ffff */
[----:B------:R-:W-:Y:S05]  /*8680*/  BRA `(.L_x_142) ;  /* 0xffffff9c00a07947 */ /* 0x000fea000383ffff */
.L_x_38:
[----:B----4-:R-:W-:-:S07]  /*8690*/  MOV R0, UR5 ;  /* 0x0000000500007c02 */ /* 0x010fce0008000f00 */
.L_x_143:
[----:B-1----:R1:W2:Y:S02]  /*86a0*/  SYNCS.PHASECHK.TRANS64.TRYWAIT P0, [R0+URZ], R3 ;  /* 0x00000003000075a7 */ /* 0x0022a400080011ff */
[----:B--2---:R-:W-:Y:S05]  /*86b0*/  @!P0 NANOSLEEP.SYNCS 0x989680 ;  /* 0x009896800000895d */ /* 0x004fea0003900000 */
[----:B------:R-:W2:Y:S02]  /*86c0*/  @!P0 SYNCS.PHASECHK.TRANS64 P0, [R0+URZ], R3 ;  /* 0x00000003000085a7 */ /* 0x000ea400080010ff */
[----:B--2---:R-:W-:Y:S05]  /*86d0*/  @!P0 BRA `(.L_x_143) ;  /* 0xfffffffc00f08947 */ /* 0x004fea000383ffff */
[----:B------:R-:W-:Y:S05]  /*86e0*/  BRA `(.L_x_144) ;  /* 0xffffff9c00ac7947 */ /* 0x000fea000383ffff */
.L_x_39:
[----:B----4-:R-:W-:-:S07]  /*86f0*/  MOV R0, UR5 ;  /* 0x0000000500007c02 */ /* 0x010fce0008000f00 */
.L_x_145:
[----:B-1----:R1:W2:Y:S02]  /*8700*/  SYNCS.PHASECHK.TRANS64.TRYWAIT P0, [R0+URZ], R3 ;  /* 0x00000003000075a7 */ /* 0x0022a400080011ff */
[----:B--2---:R-:W-:Y:S05]  /*8710*/  @!P0 NANOSLEEP.SYNCS 0x989680 ;  /* 0x009896800000895d */ /* 0x004fea0003900000 */
[----:B------:R-:W2:Y:S02]  /*8720*/  @!P0 SYNCS.PHASECHK.TRANS64 P0, [R0+URZ], R3 ;  /* 0x00000003000085a7 */ /* 0x000ea400080010ff */
[----:B--2---:R-:W-:Y:S05]  /*8730*/  @!P0 BRA `(.L_x_145) ;  /* 0xfffffffc00f08947 */ /* 0x004fea000383ffff */
[----:B------:R-:W-:Y:S05]  /*8740*/  BRA `(.L_x_146) ;  /* 0xffffff9c00b87947 */ /* 0x000fea000383ffff */
.L_x_40:
[----:B----4-:R-:W-:-:S07]  /*8750*/  MOV R0, UR5 ;  /* 0x0000000500007c02 */ /* 0x010fce0008000f00 */
.L_x_147:
[----:B-1----:R1:W2:Y:S02]  /*8760*/  SYNCS.PHASECHK.TRANS64.TRYWAIT P0, [R0+URZ], R3 ;  /* 0x00000003000075a7 */ /* 0x0022a400080011ff */
[----:B--2---:R-:W-:Y:S05]  /*8770*/  @!P0 NANOSLEEP.SYNCS 0x989680 ;  /* 0x009896800000895d */ /* 0x004fea0003900000 */
[----:B------:R-:W2:Y:S02]  /*8780*/  @!P0 SYNCS.PHASECHK.TRANS64 P0, [R0+URZ], R3 ;  /* 0x00000003000085a7 */ /* 0x000ea400080010ff */
[----:B--2---:R-:W-:Y:S05]  /*8790*/  @!P0 BRA `(.L_x_147) ;  /* 0xfffffffc00f08947 */ /* 0x004fea000383ffff */
[----:B------:R-:W-:Y:S05]  /*87a0*/  BRA `(.L_x_148) ;  /* 0xffffff9c00c47947 */ /* 0x000fea000383ffff */
.L_x_41:
[----:B----4-:R-:W-:-:S07]  /*87b0*/  MOV R0, UR5 ;  /* 0x0000000500007c02 */ /* 0x010fce0008000f00 */
.L_x_149:
[----:B-1----:R1:W2:Y:S02]  /*87c0*/  SYNCS.PHASECHK.TRANS64.TRYWAIT P0, [R0+URZ], R3 ;  /* 0x00000003000075a7 */ /* 0x0022a400080011ff */
[----:B--2---:R-:W-:Y:S05]  /*87d0*/  @!P0 NANOSLEEP.SYNCS 0x989680 ;  /* 0x009896800000895d */ /* 0x004fea0003900000 */
[----:B------:R-:W2:Y:S02]  /*87e0*/  @!P0 SYNCS.PHASECHK.TRANS64 P0, [R0+URZ], R3 ;  /* 0x00000003000085a7 */ /* 0x000ea400080010ff */
[----:B--2---:R-:W-:Y:S05]  /*87f0*/  @!P0 BRA `(.L_x_149) ;  /* 0xfffffffc00f08947 */ /* 0x004fea000383ffff */
[----:B------:R-:W-:Y:S05]  /*8800*/  BRA `(.L_x_150) ;  /* 0xffffff9c00d07947 */ /* 0x000fea000383ffff */
.L_x_42:
[----:B----4-:R-:W-:-:S07]  /*8810*/  MOV R0, UR5 ;  /* 0x0000000500007c02 */ /* 0x010fce0008000f00 */
.L_x_151:
[----:B-1----:R1:W2:Y:S02]  /*8820*/  SYNCS.PHASECHK.TRANS64.TRYWAIT P0, [R0+URZ], R3 ;  /* 0x00000003000075a7 */ /* 0x0022a400080011ff */
[----:B--2---:R-:W-:Y:S05]  /*8830*/  @!P0 NANOSLEEP.SYNCS 0x989680 ;  /* 0x009896800000895d */ /* 0x004fea0003900000 */
[----:B------:R-:W2:Y:S02]  /*8840*/  @!P0 SYNCS.PHASECHK.TRANS64 P0, [R0+URZ], R3 ;  /* 0x00000003000085a7 */ /* 0x000ea400080010ff */
[----:B--2---:R-:W-:Y:S05]  /*8850*/  @!P0 BRA `(.L_x_151) ;  /* 0xfffffffc00f08947 */ /* 0x004fea000383ffff */
[----:B------:R-:W-:Y:S05]  /*8860*/  BRA `(.L_x_152) ;  /* 0xffffff9c00dc7947 */ /* 0x000fea000383ffff */
.L_x_45:
[----:B-1----:R1:W2:Y:S02]  /*8870*/  SYNCS.PHASECHK.TRANS64.TRYWAIT P0, [R0+URZ+0x130], R5 ;  /* 0x00013005000075a7 */ /* 0x0022a400080011ff */
[----:B--2---:R-:W-:Y:S05]  /*8880*/  @!P0 NANOSLEEP.SYNCS 0x989680 ;  /* 0x009896800000895d */ /* 0x004fea0003900000 */
[----:B------:R-:W2:Y:S02]  /*8890*/  @!P0 SYNCS.PHASECHK.TRANS64 P0, [R0+URZ+0x130], R5 ;  /* 0x00013005000085a7 */ /* 0x000ea400080010ff */
[----:B--2---:R-:W-:Y:S05]  /*88a0*/  @!P0 BRA `(.L_x_45) ;  /* 0xfffffffc00f08947 */ /* 0x004fea000383ffff */
[----:B------:R-:W-:Y:S05]  /*88b0*/  BRA `(.L_x_153) ;  /* 0xffffffa000387947 */ /* 0x000fea000383ffff */
.L_x_46:
[----:B------:R-:W-:-:S07]  /*88c0*/  MOV R0, UR5 ;  /* 0x0000000500007c02 */ /* 0x000fce0008000f00 */
.L_x_154:
[----:B-1----:R1:W2:Y:S02]  /*88d0*/  SYNCS.PHASECHK.TRANS64.TRYWAIT P0, [R0+URZ+0xe0], R5 ;  /* 0x0000e005000075a7 */ /* 0x0022a400080011ff */
[----:B--2---:R-:W-:Y:S05]  /*88e0*/  @!P0 NANOSLEEP.SYNCS 0x989680 ;  /* 0x009896800000895d */ /* 0x004fea0003900000 */
[----:B------:R-:W2:Y:S02]  /*88f0*/  @!P0 SYNCS.PHASECHK.TRANS64 P0, [R0+URZ+0xe0], R5 ;  /* 0x0000e005000085a7 */ /* 0x000ea400080010ff */
[----:B--2---:R-:W-:Y:S05]  /*8900*/  @!P0 BRA `(.L_x_154) ;  /* 0xfffffffc00f08947 */ /* 0x004fea000383ffff */
[----:B------:R-:W-:Y:S05]  /*8910*/  BRA `(.L_x_155) ;  /* 0xffffffa000487947 */ /* 0x000fea000383ffff */
.L_x_47:
[----:B-1----:R1:W2:Y:S02]  /*8920*/  SYNCS.PHASECHK.TRANS64.TRYWAIT P1, [R0+URZ+0xd0], R5 ;  /* 0x0000d005000075a7 */ /* 0x0022a400080211ff */
[----:B--2---:R-:W-:Y:S05]  /*8930*/  @!P1 NANOSLEEP.SYNCS 0x989680 ;  /* 0x009896800000995d */ /* 0x004fea0003900000 */
[----:B------:R-:W2:Y:S02]  /*8940*/  @!P1 SYNCS.PHASECHK.TRANS64 P1, [R0+URZ+0xd0], R5 ;  /* 0x0000d005000095a7 */ /* 0x000ea400080210ff */
[----:B--2---:R-:W-:Y:S05]  /*8950*/  @!P1 BRA `(.L_x_47) ;  /* 0xfffffffc00f09947 */ /* 0x004fea000383ffff */
[----:B------:R-:W-:Y:S05]  /*8960*/  BRA `(.L_x_156) ;  /* 0xffffffa000787947 */ /* 0x000fea000383ffff */
.L_x_50:
[----:B------:R-:W-:-:S07]  /*8970*/  MOV R0, UR5 ;  /* 0x0000000500007c02 */ /* 0x000fce0008000f00 */
.L_x_157:
[----:B-1----:R1:W2:Y:S02]  /*8980*/  SYNCS.PHASECHK.TRANS64.TRYWAIT P0, [R0+URZ+0xe0], R3 ;  /* 0x0000e003000075a7 */ /* 0x0022a400080011ff */
[----:B--2---:R-:W-:Y:S05]  /*8990*/  @!P0 NANOSLEEP.SYNCS 0x989680 ;  /* 0x009896800000895d */ /* 0x004fea0003900000 */
[----:B------:R-:W2:Y:S02]  /*89a0*/  @!P0 SYNCS.PHASECHK.TRANS64 P0, [R0+URZ+0xe0], R3 ;  /* 0x0000e003000085a7 */ /* 0x000ea400080010ff */
[----:B--2---:R-:W-:Y:S05]  /*89b0*/  @!P0 BRA `(.L_x_157) ;  /* 0xfffffffc00f08947 */ /* 0x004fea000383ffff */
[----:B------:R-:W-:Y:S05]  /*89c0*/  BRA `(.L_x_49) ;  /* 0xffffffa000cc7947 */ /* 0x000fea000383ffff */
.L_x_57:
[----:B-1----:R1:W2:Y:S02]  /*89d0*/  SYNCS.PHASECHK.TRANS64.TRYWAIT P1, [R0+URZ+0xd0], R5 ;  /* 0x0000d005000075a7 */ /* 0x0022a400080211ff */
[----:B--2---:R-:W-:Y:S05]  /*89e0*/  @!P1 NANOSLEEP.SYNCS 0x989680 ;  /* 0x009896800000995d */ /* 0x004fea0003900000 */
[----:B------:R-:W2:Y:S02]  /*89f0*/  @!P1 SYNCS.PHASECHK.TRANS64 P1, [R0+URZ+0xd0], R5 ;  /* 0x0000d005000095a7 */ /* 0x000ea400080210ff */
[----:B--2---:R-:W-:Y:S05]  /*8a00*/  @!P1 BRA `(.L_x_57) ;  /* 0xfffffffc00f09947 */ /* 0x004fea000383ffff */
[----:B------:R-:W-:Y:S05]  /*8a10*/  BRA `(.L_x_158) ;  /* 0xffffffa8003c7947 */ /* 0x000fea000383ffff */
.L_x_58:
[----:B------:R-:W-:-:S07]  /*8a20*/  MOV R3, UR7 ;  /* 0x0000000700037c02 */ /* 0x000fce0008000f00 */
.L_x_159:
[----:B-1----:R1:W2:Y:S02]  /*8a30*/  SYNCS.PHASECHK.TRANS64.TRYWAIT P0, [R3+URZ+0x110], R0 ;  /* 0x00011000030075a7 */ /* 0x0022a400080011ff */
[----:B--2---:R-:W-:Y:S05]  /*8a40*/  @!P0 NANOSLEEP.SYNCS 0x989680 ;  /* 0x009896800000895d */ /* 0x004fea0003900000 */
[----:B------:R-:W2:Y:S02]  /*8a50*/  @!P0 SYNCS.PHASECHK.TRANS64 P0, [R3+URZ+0x110], R0 ;  /* 0x00011000030085a7 */ /* 0x000ea400080010ff */
[----:B--2---:R-:W-:Y:S05]  /*8a60*/  @!P0 BRA `(.L_x_159) ;  /* 0xfffffffc00f08947 */ /* 0x004fea000383ffff */
[----:B------:R-:W-:Y:S05]  /*8a70*/  BRA `(.L_x_160) ;  /* 0xffffffa800747947 */ /* 0x000fea000383ffff */
.L_x_61:
[----:B------:R-:W-:Y:S07]  /*8a80*/  MOV R0, UR6 ;  /* 0x0000000600007c02 */ /* 0x000fee0008000f00 */
.L_x_161:
[----:B-1----:R1:W2:Y:S02]  /*8a90*/  SYNCS.PHASECHK.TRANS64.TRYWAIT P0, [R0+URZ], R3 ;  /* 0x00000003000075a7 */ /* 0x0022a400080011ff */
[----:B--2---:R-:W-:Y:S05]  /*8aa0*/  @!P0 NANOSLEEP.SYNCS 0x989680 ;  /* 0x009896800000895d */ /* 0x004fea0003900000 */
[----:B------:R-:W2:Y:S02]  /*8ab0*/  @!P0 SYNCS.PHASECHK.TRANS64 P0, [R0+URZ], R3 ;  /* 0x00000003000085a7 */ /* 0x000ea400080010ff */
[----:B--2---:R-:W-:Y:S05]  /*8ac0*/  @!P0 BRA `(.L_x_161) ;  /* 0xfffffffc00f08947 */ /* 0x004fea000383ffff */
[----:B------:R-:W-:Y:S05]  /*8ad0*/  BRA `(.L_x_60) ;  /* 0xffffffa800907947 */ /* 0x000fea000383ffff */
.L_x_64:
[----:B------:R-:W-:-:S07]  /*8ae0*/  MOV R0, UR6 ;  /* 0x0000000600007c02 */ /* 0x000fce0008000f00 */
.L_x_162:
[----:B--2---:R2:W4:Y:S02]  /*8af0*/  SYNCS.PHASECHK.TRANS64.TRYWAIT P0, [R0+URZ], R3 ;  /* 0x00000003000075a7 */ /* 0x00452400080011ff */
[----:B----4-:R-:W-:Y:S05]  /*8b00*/  @!P0 NANOSLEEP.SYNCS 0x989680 ;  /* 0x009896800000895d */ /* 0x010fea0003900000 */
[----:B------:R-:W4:Y:S02]  /*8b10*/  @!P0 SYNCS.PHASECHK.TRANS64 P0, [R0+URZ], R3 ;  /* 0x00000003000085a7 */ /* 0x000f2400080010ff */
[----:B----4-:R-:W-:Y:S05]  /*8b20*/  @!P0 BRA `(.L_x_162) ;  /* 0xfffffffc00f08947 */ /* 0x010fea000383ffff */
[----:B------:R-:W-:Y:S05]  /*8b30*/  BRA `(.L_x_163) ;  /* 0xffffffac006c7947 */ /* 0x000fea000383ffff */
.L_x_65:
[----:B------:R-:W-:-:S07]  /*8b40*/  MOV R0, UR6 ;  /* 0x0000000600007c02 */ /* 0x000fce0008000f00 */
.L_x_164:
[----:B-1----:R1:W2:Y:S02]  /*8b50*/  SYNCS.PHASECHK.TRANS64.TRYWAIT P0, [R0+URZ], R3 ;  /* 0x00000003000075a7 */ /* 0x0022a400080011ff */
[----:B--2---:R-:W-:Y:S05]  /*8b60*/  @!P0 NANOSLEEP.SYNCS 0x989680 ;  /* 0x009896800000895d */ /* 0x004fea0003900000 */
[----:B------:R-:W2:Y:S02]  /*8b70*/  @!P0 SYNCS.PHASECHK.TRANS64 P0, [R0+URZ], R3 ;  /* 0x00000003000085a7 */ /* 0x000ea400080010ff */
[----:B--2---:R-:W-:Y:S05]  /*8b80*/  @!P0 BRA `(.L_x_164) ;  /* 0xfffffffc00f08947 */ /* 0x004fea000383ffff */
[----:B------:R-:W-:Y:S05]  /*8b90*/  BRA `(.L_x_165) ;  /* 0xffffffac00787947 */ /* 0x000fea000383ffff */
.L_x_66:
[----:B------:R-:W-:-:S07]  /*8ba0*/  MOV R0, UR6 ;  /* 0x0000000600007c02 */ /* 0x000fce0008000f00 */
.L_x_166:
[----:B-1----:R1:W2:Y:S02]  /*8bb0*/  SYNCS.PHASECHK.TRANS64.TRYWAIT P0, [R0+URZ], R3 ;  /* 0x00000003000075a7 */ /* 0x0022a400080011ff */
[----:B--2---:R-:W-:Y:S05]  /*8bc0*/  @!P0 NANOSLEEP.SYNCS 0x989680 ;  /* 0x009896800000895d */ /* 0x004fea0003900000 */
[----:B------:R-:W2:Y:S02]  /*8bd0*/  @!P0 SYNCS.PHASECHK.TRANS64 P0, [R0+URZ], R3 ;  /* 0x00000003000085a7 */ /* 0x000ea400080010ff */
[----:B--2---:R-:W-:Y:S05]  /*8be0*/  @!P0 BRA `(.L_x_166) ;  /* 0xfffffffc00f08947 */ /* 0x004fea000383ffff */
[----:B------:R-:W-:Y:S05]  /*8bf0*/  BRA `(.L_x_167) ;  /* 0xffffffac00847947 */ /* 0x000fea000383ffff */
.L_x_67:
[----:B------:R-:W-:-:S07]  /*8c00*/  MOV R0, UR7 ;  /* 0x0000000700007c02 */ /* 0x000fce0008000f00 */
.L_x_168:
[----:B-1----:R1:W2:Y:S02]  /*8c10*/  SYNCS.PHASECHK.TRANS64.TRYWAIT P0, [R0+URZ], R3 ;  /* 0x00000003000075a7 */ /* 0x0022a400080011ff */
[----:B--2---:R-:W-:Y:S05]  /*8c20*/  @!P0 NANOSLEEP.SYNCS 0x989680 ;  /* 0x009896800000895d */ /* 0x004fea0003900000 */
[----:B------:R-:W2:Y:S02]  /*8c30*/  @!P0 SYNCS.PHASECHK.TRANS64 P0, [R0+URZ], R3 ;  /* 0x00000003000085a7 */ /* 0x000ea400080010ff */
[----:B--2---:R-:W-:Y:S05]  /*8c40*/  @!P0 BRA `(.L_x_168) ;  /* 0xfffffffc00f08947 */ /* 0x004fea000383ffff */
[----:B------:R-:W-:Y:S05]  /*8c50*/  BRA `(.L_x_169) ;  /* 0xffffffac00907947 */ /* 0x000fea000383ffff */
.L_x_72:
[----:B--2---:R2:W3:Y:S02]  /*8c60*/  SYNCS.PHASECHK.TRANS64.TRYWAIT P0, [R0+URZ+0xd0], R3 ;  /* 0x0000d003000075a7 */ /* 0x0044e400080011ff */
[----:B---3--:R-:W-:Y:S05]  /*8c70*/  @!P0 NANOSLEEP.SYNCS 0x989680 ;  /* 0x009896800000895d */ /* 0x008fea0003900000 */
[----:B------:R-:W3:Y:S02]  /*8c80*/  @!P0 SYNCS.PHASECHK.TRANS64 P0, [R0+URZ+0xd0], R3 ;  /* 0x0000d003000085a7 */ /* 0x000ee400080010ff */
[----:B---3--:R-:W-:Y:S05]  /*8c90*/  @!P0 BRA `(.L_x_72) ;  /* 0xfffffffc00f08947 */ /* 0x008fea000383ffff */
[----:B------:R-:W-:Y:S05]  /*8ca0*/  BRA `(.L_x_170) ;  /* 0xffffffb0009c7947 */ /* 0x000fea000383ffff */
.L_x_75:
[----:B------:R-:W-:Y:S07]  /*8cb0*/  MOV R0, UR7 ;  /* 0x0000000700007c02 */ /* 0x000fee0008000f00 */
.L_x_171:
[----:B--2---:R2:W3:Y:S02]  /*8cc0*/  SYNCS.PHASECHK.TRANS64.TRYWAIT P0, [R0+URZ+0xc8], R3 ;  /* 0x0000c803000075a7 */ /* 0x0044e400080011ff */
[----:B---3--:R-:W-:Y:S05]  /*8cd0*/  @!P0 NANOSLEEP.SYNCS 0x989680 ;  /* 0x009896800000895d */ /* 0x008fea0003900000 */
[----:B------:R-:W3:Y:S02]  /*8ce0*/  @!P0 SYNCS.PHASECHK.TRANS64 P0, [R0+URZ+0xc8], R3 ;  /* 0x0000c803000085a7 */ /* 0x000ee400080010ff */
[----:B---3--:R-:W-:Y:S05]  /*8cf0*/  @!P0 BRA `(.L_x_171) ;  /* 0xfffffffc00f08947 */ /* 0x008fea000383ffff */
[----:B------:R-:W-:Y:S05]  /*8d00*/  BRA `(.L_x_74) ;  /* 0xffffffb4007c7947 */ /* 0x000fea000383ffff */
.L_x_78:
[----:B------:R-:W-:Y:S07]  /*8d10*/  MOV R3, UR7 ;  /* 0x0000000700037c02 */ /* 0x000fee0008000f00 */
.L_x_172:
[----:B-1----:R1:W2:Y:S02]  /*8d20*/  SYNCS.PHASECHK.TRANS64.TRYWAIT P0, [R3+URZ+0xa0], R12 ;  /* 0x0000a00c030075a7 */ /* 0x0022a400080011ff */
[----:B--2---:R-:W-:Y:S05]  /*8d30*/  @!P0 NANOSLEEP.SYNCS 0x989680 ;  /* 0x009896800000895d */ /* 0x004fea0003900000 */
[----:B------:R-:W2:Y:S02]  /*8d40*/  @!P0 SYNCS.PHASECHK.TRANS64 P0, [R3+URZ+0xa0], R12 ;  /* 0x0000a00c030085a7 */ /* 0x000ea400080010ff */
[----:B--2---:R-:W-:Y:S05]  /*8d50*/  @!P0 BRA `(.L_x_172) ;  /* 0xfffffffc00f08947 */ /* 0x004fea000383ffff */
[----:B------:R-:W-:Y:S05]  /*8d60*/  BRA `(.L_x_173) ;  /* 0xffffffb400f47947 */ /* 0x000fea000383ffff */
.L_x_79:
[----:B-1----:R-:W-:Y:S07]  /*8d70*/  MOV R3, UR7 ;  /* 0x0000000700037c02 */ /* 0x002fee0008000f00 */
.L_x_174:
[----:B-1----:R1:W2:Y:S02]  /*8d80*/  SYNCS.PHASECHK.TRANS64.TRYWAIT P0, [R3+URZ+0xa8], R12 ;  /* 0x0000a80c030075a7 */ /* 0x0022a400080011ff */
[----:B--2---:R-:W-:Y:S05]  /*8d90*/  @!P0 NANOSLEEP.SYNCS 0x989680 ;  /* 0x009896800000895d */ /* 0x004fea0003900000 */
[----:B------:R-:W2:Y:S02]  /*8da0*/  @!P0 SYNCS.PHASECHK.TRANS64 P0, [R3+URZ+0xa8], R12 ;  /* 0x0000a80c030085a7 */ /* 0x000ea400080010ff */
[----:B--2---:R-:W-:Y:S05]  /*8db0*/  @!P0 BRA `(.L_x_174) ;  /* 0xfffffffc00f08947 */ /* 0x004fea000383ffff */
[----:B------:R-:W-:Y:S05]  /*8dc0*/  BRA `(.L_x_175) ;  /* 0xffffffb800307947 */ /* 0x000fea000383ffff */
.L_x_80:
[----:B-1----:R-:W-:Y:S07]  /*8dd0*/  MOV R3, UR7 ;  /* 0x0000000700037c02 */ /* 0x002fee0008000f00 */
.L_x_176:
[----:B-1----:R1:W2:Y:S02]  /*8de0*/  SYNCS.PHASECHK.TRANS64.TRYWAIT P0, [R3+URZ+0xb0], R12 ;  /* 0x0000b00c030075a7 */ /* 0x0022a400080011ff */
[----:B--2---:R-:W-:Y:S05]  /*8df0*/  @!P0 NANOSLEEP.SYNCS 0x989680 ;  /* 0x009896800000895d */ /* 0x004fea0003900000 */
[----:B------:R-:W2:Y:S02]  /*8e00*/  @!P0 SYNCS.PHASECHK.TRANS64 P0, [R3+URZ+0xb0], R12 ;  /* 0x0000b00c030085a7 */ /* 0x000ea400080010ff */
[----:B--2---:R-:W-:Y:S05]  /*8e10*/  @!P0 BRA `(.L_x_176) ;  /* 0xfffffffc00f08947 */ /* 0x004fea000383ffff */
[----:B------:R-:W-:Y:S05]  /*8e20*/  BRA `(.L_x_177) ;  /* 0xffffffb800787947 */ /* 0x000fea000383ffff */
.L_x_81:
[----:B------:R-:W-:Y:S07]  /*8e30*/  MOV R3, UR7 ;  /* 0x0000000700037c02 */ /* 0x000fee0008000f00 */
.L_x_178:
[----:B-1----:R1:W2:Y:S02]  /*8e40*/  SYNCS.PHASECHK.TRANS64.TRYWAIT P0, [R3+URZ+0xb8], R12 ;  /* 0x0000b80c030075a7 */ /* 0x0022a400080011ff */
[----:B--2---:R-:W-:Y:S05]  /*8e50*/  @!P0 NANOSLEEP.SYNCS 0x989680 ;  /* 0x009896800000895d */ /* 0x004fea0003900000 */
[----:B------:R-:W2:Y:S02]  /*8e60*/  @!P0 SYNCS.PHASECHK.TRANS64 P0, [R3+URZ+0xb8], R12 ;  /* 0x0000b80c030085a7 */ /* 0x000ea400080010ff */
[----:B--2---:R-:W-:Y:S05]  /*8e70*/  @!P0 BRA `(.L_x_178) ;  /* 0xfffffffc00f08947 */ /* 0x004fea000383ffff */
[----:B------:R-:W-:Y:S05]  /*8e80*/  BRA `(.L_x_179) ;  /* 0xffffffbc00007947 */ /* 0x000fea000383ffff */
.L_x_83:
[----:B------:R-:W-:-:S07]  /*8e90*/  MOV R0, UR7 ;  /* 0x0000000700007c02 */ /* 0x000fce0008000f00 */
.L_x_180:
[----:B-1----:R1:W3:Y:S02]  /*8ea0*/  SYNCS.PHASECHK.TRANS64.TRYWAIT P0, [R0+URZ+0xa0], R3 ;  /* 0x0000a003000075a7 */ /* 0x0022e400080011ff */
[----:B---3--:R-:W-:Y:S05]  /*8eb0*/  @!P0 NANOSLEEP.SYNCS 0x989680 ;  /* 0x009896800000895d */ /* 0x008fea0003900000 */
[----:B------:R-:W3:Y:S02]  /*8ec0*/  @!P0 SYNCS.PHASECHK.TRANS64 P0, [R0+URZ+0xa0], R3 ;  /* 0x0000a003000085a7 */ /* 0x000ee400080010ff */
[----:B---3--:R-:W-:Y:S05]  /*8ed0*/  @!P0 BRA `(.L_x_180) ;  /* 0xfffffffc00f08947 */ /* 0x008fea000383ffff */
[----:B------:R-:W-:Y:S05]  /*8ee0*/  BRA `(.L_x_181) ;  /* 0xffffffbc00707947 */ /* 0x000fea000383ffff */
.L_x_84:
[----:B-1----:R-:W-:-:S07]  /*8ef0*/  MOV R0, UR7 ;  /* 0x0000000700007c02 */ /* 0x002fce0008000f00 */
.L_x_182:
[----:B-1----:R1:W3:Y:S02]  /*8f00*/  SYNCS.PHASECHK.TRANS64.TRYWAIT P0, [R0+URZ+0xa8], R3 ;  /* 0x0000a803000075a7 */ /* 0x0022e400080011ff */
[----:B---3--:R-:W-:Y:S05]  /*8f10*/  @!P0 NANOSLEEP.SYNCS 0x989680 ;  /* 0x009896800000895d */ /* 0x008fea0003900000 */
[----:B------:R-:W3:Y:S02]  /*8f20*/  @!P0 SYNCS.PHASECHK.TRANS64 P0, [R0+URZ+0xa8], R3 ;  /* 0x0000a803000085a7 */ /* 0x000ee400080010ff */
[----:B---3--:R-:W-:Y:S05]  /*8f30*/  @!P0 BRA `(.L_x_182) ;  /* 0xfffffffc00f08947 */ /* 0x008fea000383ffff */
[----:B------:R-:W-:Y:S05]  /*8f40*/  BRA `(.L_x_183) ;  /* 0xffffffbc00607947 */ /* 0x000fea000383ffff */
.L_x_85:
[----:B-1----:R-:W-:-:S07]  /*8f50*/  MOV R0, UR7 ;  /* 0x0000000700007c02 */ /* 0x002fce0008000f00 */
.L_x_184:
[----:B-1----:R1:W3:Y:S02]  /*8f60*/  SYNCS.PHASECHK.TRANS64.TRYWAIT P0, [R0+URZ+0xb0], R3 ;  /* 0x0000b003000075a7 */ /* 0x0022e400080011ff */
[----:B---3--:R-:W-:Y:S05]  /*8f70*/  @!P0 NANOSLEEP.SYNCS 0x989680 ;  /* 0x009896800000895d */ /* 0x008fea0003900000 */
[----:B------:R-:W3:Y:S02]  /*8f80*/  @!P0 SYNCS.PHASECHK.TRANS64 P0, [R0+URZ+0xb0], R3 ;  /* 0x0000b003000085a7 */ /* 0x000ee400080010ff */
[----:B---3--:R-:W-:Y:S05]  /*8f90*/  @!P0 BRA `(.L_x_184) ;  /* 0xfffffffc00f08947 */ /* 0x008fea000383ffff */
[----:B------:R-:W-:Y:S05]  /*8fa0*/  BRA `(.L_x_185) ;  /* 0xffffffbc00507947 */ /* 0x000fea000383ffff */
.L_x_87:
[----:B--2---:R2:W4:Y:S02]  /*8fb0*/  SYNCS.PHASECHK.TRANS64.TRYWAIT P0, [R0+URZ+0xd0], R3 ;  /* 0x0000d003000075a7 */ /* 0x00452400080011ff */
[----:B----4-:R-:W-:Y:S05]  /*8fc0*/  @!P0 NANOSLEEP.SYNCS 0x989680 ;  /* 0x009896800000895d */ /* 0x010fea0003900000 */
[----:B------:R-:W4:Y:S02]  /*8fd0*/  @!P0 SYNCS.PHASECHK.TRANS64 P0, [R0+URZ+0xd0], R3 ;  /* 0x0000d003000085a7 */ /* 0x000f2400080010ff */
[----:B----4-:R-:W-:Y:S05]  /*8fe0*/  @!P0 BRA `(.L_x_87) ;  /* 0xfffffffc00f08947 */ /* 0x010fea000383ffff */
[----:B------:R-:W-:Y:S05]  /*8ff0*/  BRA `(.L_x_186) ;  /* 0xffffffc000187947 */ /* 0x000fea000383ffff */
.L_x_98:
[----:B-1----:R-:W-:Y:S04]  /*9000*/  MOV R0, UR48 ;  /* 0x0000003000007c02 */ /* 0x002fe80008000f00 */
[----:B------:R1:W3:Y:S03]  /*9010*/  SYNCS.PHASECHK.TRANS64.TRYWAIT P1, [R0+URZ+0x80], R5 ;  /* 0x00008005000075a7 */ /* 0x0002e600080211ff */
[----:B---3--:R-:W-:Y:S05]  /*9020*/  @!P1 NANOSLEEP.SYNCS 0x989680 ;  /* 0x009896800000995d */ /* 0x008fea0003900000 */
[----:B------:R-:W3:Y:S02]  /*9030*/  @!P1 SYNCS.PHASECHK.TRANS64 P1, [R0+URZ+0x80], R5 ;  /* 0x00008005000095a7 */ /* 0x000ee400080210ff */
[----:B---3--:R-:W-:Y:S05]  /*9040*/  @!P1 BRA `(.L_x_98) ;  /* 0xfffffffc00ec9947 */ /* 0x008fea000383ffff */
[----:B------:R-:W-:Y:S05]  /*9050*/  BRA `(.L_x_97) ;  /* 0xffffffcc00247947 */ /* 0x000fea000383ffff */
.L_x_100:
[----:B-1----:R1:W4:Y:S02]  /*9060*/  SYNCS.PHASECHK.TRANS64.TRYWAIT P0, [R88+URZ+0xf0], R3 ;  /* 0x0000f003580075a7 */ /* 0x00232400080011ff */
[----:B----4-:R-:W-:Y:S05]  /*9070*/  @!P0 NANOSLEEP.SYNCS 0x989680 ;  /* 0x009896800000895d */ /* 0x010fea0003900000 */
[----:B------:R-:W4:Y:S02]  /*9080*/  @!P0 SYNCS.PHASECHK.TRANS64 P0, [R88+URZ+0xf0], R3 ;  /* 0x0000f003580085a7 */ /* 0x000f2400080010ff */
[----:B----4-:R-:W-:Y:S05]  /*9090*/  @!P0 BRA `(.L_x_100) ;  /* 0xfffffffc00f08947 */ /* 0x010fea000383ffff */
[----:B------:R-:W-:Y:S05]  /*90a0*/  BRA `(.L_x_99) ;  /* 0xffffffcc004c7947 */ /* 0x000fea000383ffff */
.L_x_109:
[----:B-1----:R1:W2:Y:S02]  /*90b0*/  SYNCS.PHASECHK.TRANS64.TRYWAIT P0, [R3+URZ+0x80], R0 ;  /* 0x00008000030075a7 */ /* 0x0022a400080011ff */
[----:B--2---:R-:W-:Y:S05]  /*90c0*/  @!P0 NANOSLEEP.SYNCS 0x989680 ;  /* 0x009896800000895d */ /* 0x004fea0003900000 */
[----:B------:R-:W2:Y:S02]  /*90d0*/  @!P0 SYNCS.PHASECHK.TRANS64 P0, [R3+URZ+0x80], R0 ;  /* 0x00008000030085a7 */ /* 0x000ea400080010ff */
[----:B--2---:R-:W-:Y:S05]  /*90e0*/  @!P0 BRA `(.L_x_109) ;  /* 0xfffffffc00f08947 */ /* 0x004fea000383ffff */
[----:B------:R-:W-:Y:S05]  /*90f0*/  BRA `(.L_x_108) ;  /* 0xffffffd400687947 */ /* 0x000fea000383ffff */
.L_x_117:
[----:B-1----:R1:W2:Y:S02]  /*9100*/  SYNCS.PHASECHK.TRANS64.TRYWAIT P0, [R92+URZ+0x80], R5 ;  /* 0x000080055c0075a7 */ /* 0x0022a400080011ff */
[----:B--2---:R-:W-:Y:S05]  /*9110*/  @!P0 NANOSLEEP.SYNCS 0x989680 ;  /* 0x009896800000895d */ /* 0x004fea0003900000 */
[----:B------:R-:W2:Y:S02]  /*9120*/  @!P0 SYNCS.PHASECHK.TRANS64 P0, [R92+URZ+0x80], R5 ;  /* 0x000080055c0085a7 */ /* 0x000ea400080010ff */
[----:B--2---:R-:W-:Y:S05]  /*9130*/  @!P0 BRA `(.L_x_117) ;  /* 0xfffffffc00f08947 */ /* 0x004fea000383ffff */
[----:B------:R-:W-:Y:S05]  /*9140*/  BRA `(.L_x_116) ;  /* 0xffffffdc00a87947 */ /* 0x000fea000383ffff */
.L_x_125:
[----:B-1----:R1:W2:Y:S02]  /*9150*/  SYNCS.PHASECHK.TRANS64.TRYWAIT P0, [R92+URZ+0x80], R5 ;  /* 0x000080055c0075a7 */ /* 0x0022a400080011ff */
[----:B--2---:R-:W-:Y:S05]  /*9160*/  @!P0 NANOSLEEP.SYNCS 0x989680 ;  /* 0x009896800000895d */ /* 0x004fea0003900000 */
[----:B------:R-:W2:Y:S02]  /*9170*/  @!P0 SYNCS.PHASECHK.TRANS64 P0, [R92+URZ+0x80], R5 ;  /* 0x000080055c0085a7 */ /* 0x000ea400080010ff */
[----:B--2---:R-:W-:Y:S05]  /*9180*/  @!P0 BRA `(.L_x_125) ;  /* 0xfffffffc00f08947 */ /* 0x004fea000383ffff */
[----:B------:R-:W-:Y:S05]  /*9190*/  BRA `(.L_x_124) ;  /* 0xffffffe400e87947 */ /* 0x000fea000383ffff */
        .weak           $__internal_0_$__cuda_sm10x_tcgen05_guardrail_trap_col_being_dealloced_not_returned_by_alloc
        .type           $__internal_0_$__cuda_sm10x_tcgen05_guardrail_trap_col_being_dealloced_not_returned_by_alloc,@function
        .size           $__internal_0_$__cuda_sm10x_tcgen05_guardrail_trap_col_being_dealloced_not_returned_by_alloc,($__internal_1_$__cuda_sm10x_tcgen05_guardrail_trap_phase_invalid_during_alloc - $__internal_0_$__cuda_sm10x_tcgen05_guardrail_trap_col_being_dealloced_not_returned_by_alloc)
$__internal_0_$__cuda_sm10x_tcgen05_guardrail_trap_col_being_dealloced_not_returned_by_alloc:
[----:B------:R-:W-:Y:S05]  /*91a0*/  BPT.TRAP 0x1 ;  /* 0x000000040000795c */ /* 0x000fea0000300000 */
[----:B------:R-:W-:-:S04]  /*91b0*/  HFMA2 R3, -RZ, RZ, 0, 0 ;  /* 0x00000000ff037431 */ /* 0x000fc800000001ff */
[----:B------:R-:W-:Y:S05]  /*91c0*/  RET.REL.NODEC R2 `(_ZN7cutlass13device_kernelINS_4gemm6kernel13GemmUniversalIN4cute5tupleIJiiiiEEENS1_10collective13CollectiveMmaINS1_35MainloopSm100TmaUmmaWarpSpecializedILi8ELi2ELi4ENS5_IJNS4_1CILi1EEESB_SB_EEEEENS5_IJNSA_ILi128EEENSA_ILi64EEENSA_ILi32EEEEEENS_10tfloat32_tENS5_IJlSB_lEEESI_NS5_IJSB_llEEENS4_8TiledMMAINS4_8MMA_AtomIJNS4_17SM100_MMA_TF32_SSISI_SI_fLi128ELi64ELNS4_4UMMA5MajorE0ELSP_1ELNSO_7ScaleInE0ELSQ_0EEEEEENS4_6LayoutISC_NS5_IJNSA_ILi0EEESU_SU_EEEEENS5_IJNS4_10UnderscoreESX_SX_EEEEENS4_13SM90_TMA_LOADENS4_14ComposedLayoutINS4_7SwizzleILi3ELi4ELi3EEENS4_18smem_ptr_flag_bitsILi32EEENST_INS5_IJNSA_ILi8EEESG_EEENS5_IJSG_SB_EEEEEEEvNS4_8identityES10_NS11_INS12_ILi2ELi5ELi2EEES15_NST_INS5_IJSG_NSA_ILi4EEEEEENS5_IJSB_SG_EEEEEEEvS1B_EENS_8epilogue10collective18CollectiveEpilogueINS1J_23Sm100TmaWarpSpecializedILi4ELi2ELi16ELb1ELb0EEEJSH_NS5_IJNST_ISE_SB_EENST_INSA_ILi16EEESB_EEEEESI_SJ_SI_SJ_NS1J_6fusion15FusionCallbacksIS1N_NS1S_17LinearCombinationISI_fSI_fLNS_15FloatRoundStyleE2EEESH_S1R_JEEENS4_5SM1004TMEM4LOAD26SM100_TMEM_LOAD_32dp32b16xES10_NS11_INS12_ILi2ELi4ELi3EEES15_NST_INS5_IJS16_S1P_EEENS5_IJS1P_SB_EEEEEEENS4_39AutoVectorizingCopyWithAssumedAlignmentILi128EEENS4_14SM90_TMA_STOREES26_S28_S28_EEEvvEEEEvNT_6ParamsE) ;  /* 0xffffff6c028c7950 */ /* 0x000fea0003c3ffff */
        .weak           $__internal_1_$__cuda_sm10x_tcgen05_guardrail_trap_phase_invalid_during_alloc
        .type           $__internal_1_$__cuda_sm10x_tcgen05_guardrail_trap_phase_invalid_during_alloc,@function
        .size           $__internal_1_$__cuda_sm10x_tcgen05_guardrail_trap_phase_invalid_during_alloc,($__internal_2_$__cuda_sm10x_tcgen05_guardrail_trap_unallocated_columns_being_dealloced - $__internal_1_$__cuda_sm10x_tcgen05_guardrail_trap_phase_invalid_during_alloc)
$__internal_1_$__cuda_sm10x_tcgen05_guardrail_trap_phase_invalid_during_alloc:
[----:B------:R-:W-:Y:S05]  /*91d0*/  BPT.TRAP 0x1 ;  /* 0x000000040000795c */ /* 0x000fea0000300000 */
[----:B------:R-:W-:-:S04]  /*91e0*/  MOV R3, 0x0 ;  /* 0x0000000000037802 */ /* 0x000fc80000000f00 */
[----:B------:R-:W-:Y:S05]  /*91f0*/  RET.REL.NODEC R2 `(_ZN7cutlass13device_kernelINS_4gemm6kernel13GemmUniversalIN4cute5tupleIJiiiiEEENS1_10collective13CollectiveMmaINS1_35MainloopSm100TmaUmmaWarpSpecializedILi8ELi2ELi4ENS5_IJNS4_1CILi1EEESB_SB_EEEEENS5_IJNSA_ILi128EEENSA_ILi64EEENSA_ILi32EEEEEENS_10tfloat32_tENS5_IJlSB_lEEESI_NS5_IJSB_llEEENS4_8TiledMMAINS4_8MMA_AtomIJNS4_17SM100_MMA_TF32_SSISI_SI_fLi128ELi64ELNS4_4UMMA5MajorE0ELSP_1ELNSO_7ScaleInE0ELSQ_0EEEEEENS4_6LayoutISC_NS5_IJNSA_ILi0EEESU_SU_EEEEENS5_IJNS4_10UnderscoreESX_SX_EEEEENS4_13SM90_TMA_LOADENS4_14ComposedLayoutINS4_7SwizzleILi3ELi4ELi3EEENS4_18smem_ptr_flag_bitsILi32EEENST_INS5_IJNSA_ILi8EEESG_EEENS5_IJSG_SB_EEEEEEEvNS4_8identityES10_NS11_INS12_ILi2ELi5ELi2EEES15_NST_INS5_IJSG_NSA_ILi4EEEEEENS5_IJSB_SG_EEEEEEEvS1B_EENS_8epilogue10collective18CollectiveEpilogueINS1J_23Sm100TmaWarpSpecializedILi4ELi2ELi16ELb1ELb0EEEJSH_NS5_IJNST_ISE_SB_EENST_INSA_ILi16EEESB_EEEEESI_SJ_SI_SJ_NS1J_6fusion15FusionCallbacksIS1N_NS1S_17LinearCombinationISI_fSI_fLNS_15FloatRoundStyleE2EEESH_S1R_JEEENS4_5SM1004TMEM4LOAD26SM100_TMEM_LOAD_32dp32b16xES10_NS11_INS12_ILi2ELi4ELi3EEES15_NST_INS5_IJS16_S1P_EEENS5_IJS1P_SB_EEEEEEENS4_39AutoVectorizingCopyWithAssumedAlignmentILi128EEENS4_14SM90_TMA_STOREES26_S28_S28_EEEvvEEEEvNT_6ParamsE) ;  /* 0xffffff6c02807950 */ /* 0x000fea0003c3ffff */
        .weak           $__internal_2_$__cuda_sm10x_tcgen05_guardrail_trap_unallocated_columns_being_dealloced
        .type           $__internal_2_$__cuda_sm10x_tcgen05_guardrail_trap_unallocated_columns_being_dealloced,@function
        .size           $__internal_2_$__cuda_sm10x_tcgen05_guardrail_trap_unallocated_columns_being_dealloced,(.L_x_188 - $__internal_2_$__cuda_sm10x_tcgen05_guardrail_trap_unallocated_columns_being_dealloced)
$__internal_2_$__cuda_sm10x_tcgen05_guardrail_trap_unallocated_columns_being_dealloced:
[----:B------:R-:W-:Y:S05]  /*9200*/  BPT.TRAP 0x1 ;  /* 0x000000040000795c */ /* 0x000fea0000300000 */
[----:B------:R-:W-:-:S04]  /*9210*/  HFMA2 R3, -RZ, RZ, 0, 0 ;  /* 0x00000000ff037431 */ /* 0x000fc800000001ff */
[----:B------:R-:W-:Y:S05]  /*9220*/  RET.REL.NODEC R2 `(_ZN7cutlass13device_kernelINS_4gemm6kernel13GemmUniversalIN4cute5tupleIJiiiiEEENS1_10collective13CollectiveMmaINS1_35MainloopSm100TmaUmmaWarpSpecializedILi8ELi2ELi4ENS5_IJNS4_1CILi1EEESB_SB_EEEEENS5_IJNSA_ILi128EEENSA_ILi64EEENSA_ILi32EEEEEENS_10tfloat32_tENS5_IJlSB_lEEESI_NS5_IJSB_llEEENS4_8TiledMMAINS4_8MMA_AtomIJNS4_17SM100_MMA_TF32_SSISI_SI_fLi128ELi64ELNS4_4UMMA5MajorE0ELSP_1ELNSO_7ScaleInE0ELSQ_0EEEEEENS4_6LayoutISC_NS5_IJNSA_ILi0EEESU_SU_EEEEENS5_IJNS4_10UnderscoreESX_SX_EEEEENS4_13SM90_TMA_LOADENS4_14ComposedLayoutINS4_7SwizzleILi3ELi4ELi3EEENS4_18smem_ptr_flag_bitsILi32EEENST_INS5_IJNSA_ILi8EEESG_EEENS5_IJSG_SB_EEEEEEEvNS4_8identityES10_NS11_INS12_ILi2ELi5ELi2EEES15_NST_INS5_IJSG_NSA_ILi4EEEEEENS5_IJSB_SG_EEEEEEEvS1B_EENS_8epilogue10collective18CollectiveEpilogueINS1J_23Sm100TmaWarpSpecializedILi4ELi2ELi16ELb1ELb0EEEJSH_NS5_IJNST_ISE_SB_EENST_INSA_ILi16EEESB_EEEEESI_SJ_SI_SJ_NS1J_6fusion15FusionCallbacksIS1N_NS1S_17LinearCombinationISI_fSI_fLNS_15FloatRoundStyleE2EEESH_S1R_JEEENS4_5SM1004TMEM4LOAD26SM100_TMEM_LOAD_32dp32b16xES10_NS11_INS12_ILi2ELi4ELi3EEES15_NST_INS5_IJS16_S1P_EEENS5_IJS1P_SB_EEEEEEENS4_39AutoVectorizingCopyWithAssumedAlignmentILi128EEENS4_14SM90_TMA_STOREES26_S28_S28_EEEvvEEEEvNT_6ParamsE) ;  /* 0xffffff6c02747950 */ /* 0x000fea0003c3ffff */
.L_x_187:
[----:B------:R-:W-:-:S00]  /*9230*/  BRA `(.L_x_187) ;  /* 0xfffffffc00fc7947 */ /* 0x000fc0000383ffff */
[----:B------:R-:W-:-:S00]  /*9240*/  NOP ;  /* 0x0000000000007918 */ /* 0x000fc00000000000 */
        /* <DEDUP_REMOVED lines=11> */
.L_x_188:


//--------------------- .nv.global.init           --------------------------
	.section	.nv.global.init,"aw",@progbits
.nv.global.init:
	.type		$str$27,@object
	.size		$str$27,($str$28 - $str$27)
$str$27:
        /*0000*/ 	.byte	0x28, 0x61, 0x64, 0x64, 0x72, 0x65, 0x73, 0x73, 0x20, 0x26, 0x20, 0x6d, 0x61, 0x73, 0x6b, 0x29
        /*0010*/ 	.byte	0x20, 0x3d, 0x3d, 0x20, 0x30, 0x00
	.type		$str$28,@object
	.size		$str$28,($str$26 - $str$28)
$str$28:
        /*0016*/ 	.byte	0x2f, 0x74, 0x6d, 0x70, 0x2f, 0x63, 0x75, 0x74, 0x6c, 0x61, 0x73, 0x73, 0x5f, 0x73, 0x77, 0x65
        /*0026*/ 	.byte	0x65, 0x70, 0x5f, 0x73, 0x72, 0x63, 0x2f, 0x69, 0x6e, 0x63, 0x6c, 0x75, 0x64, 0x65, 0x2f, 0x63
        /*0036*/ 	.byte	0x75, 0x74, 0x65, 0x2f, 0x70, 0x6f, 0x69, 0x6e, 0x74, 0x65, 0x72, 0x5f, 0x66, 0x6c, 0x61, 0x67
        /*0046*/ 	.byte	0x67, 0x65, 0x64, 0x2e, 0x68, 0x70, 0x70, 0x00
	.type		$str$26,@object
	.size		$str$26,($str$25 - $str$26)
$str$26:
        /*004e*/ 	.byte	0x2f, 0x74, 0x6d, 0x70, 0x2f, 0x63, 0x75, 0x74, 0x6c, 0x61, 0x73, 0x73, 0x5f, 0x73, 0x77, 0x65
        /*005e*/ 	.byte	0x65, 0x70, 0x5f, 0x73, 0x72, 0x63, 0x2f, 0x69, 0x6e, 0x63, 0x6c, 0x75, 0x64, 0x65, 0x2f, 0x63
        /*006e*/ 	.byte	0x75, 0x74, 0x65, 0x2f, 0x61, 0x74, 0x6f, 0x6d, 0x2f, 0x63, 0x6f, 0x70, 0x79, 0x5f, 0x74, 0x72
        /*007e*/ 	.byte	0x61, 0x69, 0x74, 0x73, 0x5f, 0x73, 0x6d, 0x31, 0x30, 0x30, 0x2e, 0x68, 0x70, 0x70, 0x00
	.type		$str$25,@object
	.size		$str$25,(__unnamed_1 - $str$25)
$str$25:
        /*008d*/ 	.byte	0x28, 0x28, 0x75, 0x69, 0x6e, 0x74, 0x33, 0x32, 0x5f, 0x74, 0x28, 0x74, 0x68, 0x72, 0x65, 0x61
        /*009d*/ 	.byte	0x64, 0x49, 0x64, 0x78, 0x2e, 0x78, 0x29, 0x20, 0x2f, 0x20, 0x33, 0x32, 0x29, 0x20, 0x25, 0x20
        /*00ad*/ 	.byte	0x34, 0x29, 0x20, 0x3d, 0x3d, 0x20, 0x28, 0x28, 0x28, 0x74, 0x6d, 0x65, 0x6d, 0x5f, 0x61, 0x64
        /*00bd*/ 	.byte	0x64, 0x72, 0x20, 0x3e, 0x3e, 0x20, 0x31, 0x36, 0x29, 0x20, 0x2f, 0x20, 0x33, 0x32, 0x29, 0x20
        /*00cd*/ 	.byte	0x25, 0x20, 0x34, 0x29, 0x00
	.type		__unnamed_1,@object
	.size		__unnamed_1,(__unnamed_2 - __unnamed_1)
__unnamed_1:
        /*00d2*/ 	.byte	0x61, 0x75, 0x74, 0x6f, 0x20, 0x63, 0x75, 0x74, 0x65, 0x3a, 0x3a, 0x61, 0x73, 0x5f, 0x70, 0x6f
        /* <DEDUP_REMOVED lines=24> */
        /*0262*/ 	.byte	0x32, 0x30, 0x34, 0x38, 0x3e, 0x3e, 0x3e, 0x3e, 0x5d, 0x00
	.type		__unnamed_2,@object
	.size		__unnamed_2,(.L_2 - __unnamed_2)
__unnamed_2:
        /* <DEDUP_REMOVED lines=42> */
        /*050c*/ 	.byte	0x3e, 0x5d, 0x00
.L_2:


//--------------------- .nv.shared._ZN7cutlass13device_kernelINS_4gemm6kernel13GemmUniversalIN4cute5tupleIJiiiiEEENS1_10collective13CollectiveMmaINS1_35MainloopSm100TmaUmmaWarpSpecializedILi8ELi2ELi4ENS5_IJNS4_1CILi1EEESB_SB_EEEEENS5_IJNSA_ILi128EEENSA_ILi64EEENSA_ILi32EEEEEENS_10tfloat32_tENS5_IJlSB_lEEESI_NS5_IJSB_llEEENS4_8TiledMMAINS4_8MMA_AtomIJNS4_17SM100_MMA_TF32_SSISI_SI_fLi128ELi64ELNS4_4UMMA5MajorE0ELSP_1ELNSO_7ScaleInE0ELSQ_0EEEEEENS4_6LayoutISC_NS5_IJNSA_ILi0EEESU_SU_EEEEENS5_IJNS4_10UnderscoreESX_SX_EEEEENS4_13SM90_TMA_LOADENS4_14ComposedLayoutINS4_7SwizzleILi3ELi4ELi3EEENS4_18smem_ptr_flag_bitsILi32EEENST_INS5_IJNSA_ILi8EEESG_EEENS5_IJSG_SB_EEEEEEEvNS4_8identityES10_NS11_INS12_ILi2ELi5ELi2EEES15_NST_INS5_IJSG_NSA_ILi4EEEEEENS5_IJSB_SG_EEEEEEEvS1B_EENS_8epilogue10collective18CollectiveEpilogueINS1J_23Sm100TmaWarpSpecializedILi4ELi2ELi16ELb1ELb0EEEJSH_NS5_IJNST_ISE_SB_EENST_INSA_ILi16EEESB_EEEEESI_SJ_SI_SJ_NS1J_6fusion15FusionCallbacksIS1N_NS1S_17LinearCombinationISI_fSI_fLNS_15FloatRoundStyleE2EEESH_S1R_JEEENS4_5SM1004TMEM4LOAD26SM100_TMEM_LOAD_32dp32b16xES10_NS11_INS12_ILi2ELi4ELi3EEES15_NST_INS5_IJS16_S1P_EEENS5_IJS1P_SB_EEEEEEENS4_39AutoVectorizingCopyWithAssumedAlignmentILi128EEENS4_14SM90_TMA_STOREES26_S28_S28_EEEvvEEEEvNT_6ParamsE --------------------------
	.section	.nv.shared._ZN7cutlass13device_kernelINS_4gemm6kernel13GemmUniversalIN4cute5tupleIJiiiiEEENS1_10collective13CollectiveMmaINS1_35MainloopSm100TmaUmmaWarpSpecializedILi8ELi2ELi4ENS5_IJNS4_1CILi1EEESB_SB_EEEEENS5_IJNSA_ILi128EEENSA_ILi64EEENSA_ILi32EEEEEENS_10tfloat32_tENS5_IJlSB_lEEESI_NS5_IJSB_llEEENS4_8TiledMMAINS4_8MMA_AtomIJNS4_17SM100_MMA_TF32_SSISI_SI_fLi128ELi64ELNS4_4UMMA5MajorE0ELSP_1ELNSO_7ScaleInE0ELSQ_0EEEEEENS4_6LayoutISC_NS5_IJNSA_ILi0EEESU_SU_EEEEENS5_IJNS4_10UnderscoreESX_SX_EEEEENS4_13SM90_TMA_LOADENS4_14ComposedLayoutINS4_7SwizzleILi3ELi4ELi3EEENS4_18smem_ptr_flag_bitsILi32EEENST_INS5_IJNSA_ILi8EEESG_EEENS5_IJSG_SB_EEEEEEEvNS4_8identityES10_NS11_INS12_ILi2ELi5ELi2EEES15_NST_INS5_IJSG_NSA_ILi4EEEEEENS5_IJSB_SG_EEEEEEEvS1B_EENS_8epilogue10collective18CollectiveEpilogueINS1J_23Sm100TmaWarpSpecializedILi4ELi2ELi16ELb1ELb0EEEJSH_NS5_IJNST_ISE_SB_EENST_INSA_ILi16EEESB_EEEEESI_SJ_SI_SJ_NS1J_6fusion15FusionCallbacksIS1N_NS1S_17LinearCombinationISI_fSI_fLNS_15FloatRoundStyleE2EEESH_S1R_JEEENS4_5SM1004TMEM4LOAD26SM100_TMEM_LOAD_32dp32b16xES10_NS11_INS12_ILi2ELi4ELi3EEES15_NST_INS5_IJS16_S1P_EEENS5_IJS1P_SB_EEEEEEENS4_39AutoVectorizingCopyWithAssumedAlignmentILi128EEENS4_14SM90_TMA_STOREES26_S28_S28_EEEvvEEEEvNT_6ParamsE,"aw",@nobits
	.sectionflags	@""
	.align	16
	.zero		1024


//--------------------- .nv.shared.reserved.0     --------------------------
	.section	.nv.shared.reserved.0,"aw",@nobits
	.weak		__nv_reservedSMEM_offset_0_alias
	.size		__nv_reservedSMEM_offset_0_alias, 0, 64
	.other		__nv_reservedSMEM_offset_0_alias,@"STO_CUDA_RESERVED_SHARED STV_DEFAULT"
__nv_reservedSMEM_offset_0_alias:
	.zero		0
.nv.shared.reserved.0:
	.zero		64
	.weak		__nv_reservedSMEM_tcgen05_partition
	.type		__nv_reservedSMEM_tcgen05_partition,@object
	.size		__nv_reservedSMEM_tcgen05_partition,(.L_0 - __nv_reservedSMEM_tcgen05_partition)
__nv_reservedSMEM_tcgen05_partition:
	.zero		32
.L_0:


//--------------------- .nv.global                --------------------------
	.section	.nv.global,"aw",@nobits
.nv.global:
	.type		_ZN40_INTERNAL_6c2af28d_4_k_cu_3dcc6f10_387764cute1_E,@object
	.size		_ZN40_INTERNAL_6c2af28d_4_k_cu_3dcc6f10_387764cute1_E,(_ZN40_INTERNAL_6c2af28d_4_k_cu_3dcc6f10_387764cuda3std3__45__cpo6cbeginE - _ZN40_INTERNAL_6c2af28d_4_k_cu_3dcc6f10_387764cute1_E)
_ZN40_INTERNAL_6c2af28d_4_k_cu_3dcc6f10_387764cute1_E:
	.zero		1
	.type		_ZN40_INTERNAL_6c2af28d_4_k_cu_3dcc6f10_387764cuda3std3__45__cpo6cbeginE,@object
	.size		_ZN40_INTERNAL_6c2af28d_4_k_cu_3dcc6f10_387764cuda3std3__45__cpo6cbeginE,(_ZN40_INTERNAL_6c2af28d_4_k_cu_3dcc6f10_387764cuda3std3__48in_placeE - _ZN40_INTERNAL_6c2af28d_4_k_cu_3dcc6f10_387764cuda3std3__45__cpo6cbeginE)
_ZN40_INTERNAL_6c2af28d_4_k_cu_3dcc6f10_387764cuda3std3__45__cpo6cbeginE:
	.zero		1
	.type		_ZN40_INTERNAL_6c2af28d_4_k_cu_3dcc6f10_387764cuda3std3__48in_placeE,@object
	.size		_ZN40_INTERNAL_6c2af28d_4_k_cu_3dcc6f10_387764cuda3std3__48in_placeE,(_ZN40_INTERNAL_6c2af28d_4_k_cu_3dcc6f10_387764cuda3std6ranges3__45__cpo9iter_moveE - _ZN40_INTERNAL_6c2af28d_4_k_cu_3dcc6f10_387764cuda3std3__48in_placeE)
_ZN40_INTERNAL_6c2af28d_4_k_cu_3dcc6f10_387764cuda3std3__48in_placeE:
	.zero		1
	.type		_ZN40_INTERNAL_6c2af28d_4_k_cu_3dcc6f10_387764cuda3std6ranges3__45__cpo9iter_moveE,@object
	.size		_ZN40_INTERNAL_6c2af28d_4_k_cu_3dcc6f10_387764cuda3std6ranges3__45__cpo9iter_moveE,(_ZN40_INTERNAL_6c2af28d_4_k_cu_3dcc6f10_387764cuda3std3__45__cpo5beginE - _ZN40_INTERNAL_6c2af28d_4_k_cu_3dcc6f10_387764cuda3std6ranges3__45__cpo9iter_moveE)
_ZN40_INTERNAL_6c2af28d_4_k_cu_3dcc6f10_387764cuda3std6ranges3__45__cpo9iter_moveE:
	.zero		1
	.type		_ZN40_INTERNAL_6c2af28d_4_k_cu_3dcc6f10_387764cuda3std3__45__cpo5beginE,@object
	.size		_ZN40_INTERNAL_6c2af28d_4_k_cu_3dcc6f10_387764cuda3std3__45__cpo5beginE,(_ZN40_INTERNAL_6c2af28d_4_k_cu_3dcc6f10_387764cuda3std3__442_GLOBAL__N__6c2af28d_4_k_cu_3dcc6f10_387766ignoreE - _ZN40_INTERNAL_6c2af28d_4_k_cu_3dcc6f10_387764cuda3std3__45__cpo5beginE)
_ZN40_INTERNAL_6c2af28d_4_k_cu_3dcc6f10_387764cuda3std3__45__cpo5beginE:
	.zero		1
	.type		_ZN40_INTERNAL_6c2af28d_4_k_cu_3dcc6f10_387764cuda3std3__442_GLOBAL__N__6c2af28d_4_k_cu_3dcc6f10_387766ignoreE,@object
	.size		_ZN40_INTERNAL_6c2af28d_4_k_cu_3dcc6f10_387764cuda3std3__442_GLOBAL__N__6c2af28d_4_k_cu_3dcc6f10_387766ignoreE,(_ZN40_INTERNAL_6c2af28d_4_k_cu_3dcc6f10_387764cute7productE - _ZN40_INTERNAL_6c2af28d_4_k_cu_3dcc6f10_387764cuda3std3__442_GLOBAL__N__6c2af28d_4_k_cu_3dcc6f10_387766ignoreE)
_ZN40_INTERNAL_6c2af28d_4_k_cu_3dcc6f10_387764cuda3std3__442_GLOBAL__N__6c2af28d_4_k_cu_3dcc6f10_387766ignoreE:
	.zero		1
	.type		_ZN40_INTERNAL_6c2af28d_4_k_cu_3dcc6f10_387764cute7productE,@object
	.size		_ZN40_INTERNAL_6c2af28d_4_k_cu_3dcc6f10_387764cute7productE,(_ZN40_INTERNAL_6c2af28d_4_k_cu_3dcc6f10_387764cuda3std3__45__cpo3endE - _ZN40_INTERNAL_6c2af28d_4_k_cu_3dcc6f10_387764cute7productE)
_ZN40_INTERNAL_6c2af28d_4_k_cu_3dcc6f10_387764cute7productE:
	.zero		1
	.type		_ZN40_INTERNAL_6c2af28d_4_k_cu_3dcc6f10_387764cuda3std3__45__cpo3endE,@object
	.size		_ZN40_INTERNAL_6c2af28d_4_k_cu_3dcc6f10_387764cuda3std3__45__cpo3endE,(_ZN40_INTERNAL_6c2af28d_4_k_cu_3dcc6f10_387764cuda3std3__419piecewise_constructE - _ZN40_INTERNAL_6c2af28d_4_k_cu_3dcc6f10_387764cuda3std3__45__cpo3endE)
_ZN40_INTERNAL_6c2af28d_4_k_cu_3dcc6f10_387764cuda3std3__45__cpo3endE:
	.zero		1
	.type		_ZN40_INTERNAL_6c2af28d_4_k_cu_3dcc6f10_387764cuda3std3__419piecewise_constructE,@object
	.size		_ZN40_INTERNAL_6c2af28d_4_k_cu_3dcc6f10_387764cuda3std3__419piecewise_constructE,(_ZN40_INTERNAL_6c2af28d_4_k_cu_3dcc6f10_387764cuda3std3__45__cpo4cendE - _ZN40_INTERNAL_6c2af28d_4_k_cu_3dcc6f10_387764cuda3std3__419piecewise_constructE)
_ZN40_INTERNAL_6c2af28d_4_k_cu_3dcc6f10_387764cuda3std3__419piecewise_constructE:
	.zero		1
	.type		_ZN40_INTERNAL_6c2af28d_4_k_cu_3dcc6f10_387764cuda3std3__45__cpo4cendE,@object
	.size		_ZN40_INTERNAL_6c2af28d_4_k_cu_3dcc6f10_387764cuda3std3__45__cpo4cendE,(_ZN40_INTERNAL_6c2af28d_4_k_cu_3dcc6f10_387764cuda3std6ranges3__45__cpo4swapE - _ZN40_INTERNAL_6c2af28d_4_k_cu_3dcc6f10_387764cuda3std3__45__cpo4cendE)
_ZN40_INTERNAL_6c2af28d_4_k_cu_3dcc6f10_387764cuda3std3__45__cpo4cendE:
	.zero		1
	.type		_ZN40_INTERNAL_6c2af28d_4_k_cu_3dcc6f10_387764cuda3std6ranges3__45__cpo4swapE,@object
	.size		_ZN40_INTERNAL_6c2af28d_4_k_cu_3dcc6f10_387764cuda3std6ranges3__45__cpo4swapE,(.L_10 - _ZN40_INTERNAL_6c2af28d_4_k_cu_3dcc6f10_387764cuda3std6ranges3__45__cpo4swapE)
_ZN40_INTERNAL_6c2af28d_4_k_cu_3dcc6f10_387764cuda3std6ranges3__45__cpo4swapE:
	.zero		1
.L_10:


//--------------------- .nv.constant0._ZN7cutlass13device_kernelINS_4gemm6kernel13GemmUniversalIN4cute5tupleIJiiiiEEENS1_10collective13CollectiveMmaINS1_35MainloopSm100TmaUmmaWarpSpecializedILi8ELi2ELi4ENS5_IJNS4_1CILi1EEESB_SB_EEEEENS5_IJNSA_ILi128EEENSA_ILi64EEENSA_ILi32EEEEEENS_10tfloat32_tENS5_IJlSB_lEEESI_NS5_IJSB_llEEENS4_8TiledMMAINS4_8MMA_AtomIJNS4_17SM100_MMA_TF32_SSISI_SI_fLi128ELi64ELNS4_4UMMA5MajorE0ELSP_1ELNSO_7ScaleInE0ELSQ_0EEEEEENS4_6LayoutISC_NS5_IJNSA_ILi0EEESU_SU_EEEEENS5_IJNS4_10UnderscoreESX_SX_EEEEENS4_13SM90_TMA_LOADENS4_14ComposedLayoutINS4_7SwizzleILi3ELi4ELi3EEENS4_18smem_ptr_flag_bitsILi32EEENST_INS5_IJNSA_ILi8EEESG_EEENS5_IJSG_SB_EEEEEEEvNS4_8identityES10_NS11_INS12_ILi2ELi5ELi2EEES15_NST_INS5_IJSG_NSA_ILi4EEEEEENS5_IJSB_SG_EEEEEEEvS1B_EENS_8epilogue10collective18CollectiveEpilogueINS1J_23Sm100TmaWarpSpecializedILi4ELi2ELi16ELb1ELb0EEEJSH_NS5_IJNST_ISE_SB_EENST_INSA_ILi16EEESB_EEEEESI_SJ_SI_SJ_NS1J_6fusion15FusionCallbacksIS1N_NS1S_17LinearCombinationISI_fSI_fLNS_15FloatRoundStyleE2EEESH_S1R_JEEENS4_5SM1004TMEM4LOAD26SM100_TMEM_LOAD_32dp32b16xES10_NS11_INS12_ILi2ELi4ELi3EEES15_NST_INS5_IJS16_S1P_EEENS5_IJS1P_SB_EEEEEEENS4_39AutoVectorizingCopyWithAssumedAlignmentILi128EEENS4_14SM90_TMA_STOREES26_S28_S28_EEEvvEEEEvNT_6ParamsE --------------------------
	.section	.nv.constant0._ZN7cutlass13device_kernelINS_4gemm6kernel13GemmUniversalIN4cute5tupleIJiiiiEEENS1_10collective13CollectiveMmaINS1_35MainloopSm100TmaUmmaWarpSpecializedILi8ELi2ELi4ENS5_IJNS4_1CILi1EEESB_SB_EEEEENS5_IJNSA_ILi128EEENSA_ILi64EEENSA_ILi32EEEEEENS_10tfloat32_tENS5_IJlSB_lEEESI_NS5_IJSB_llEEENS4_8TiledMMAINS4_8MMA_AtomIJNS4_17SM100_MMA_TF32_SSISI_SI_fLi128ELi64ELNS4_4UMMA5MajorE0ELSP_1ELNSO_7ScaleInE0ELSQ_0EEEEEENS4_6LayoutISC_NS5_IJNSA_ILi0EEESU_SU_EEEEENS5_IJNS4_10UnderscoreESX_SX_EEEEENS4_13SM90_TMA_LOADENS4_14ComposedLayoutINS4_7SwizzleILi3ELi4ELi3EEENS4_18smem_ptr_flag_bitsILi32EEENST_INS5_IJNSA_ILi8EEESG_EEENS5_IJSG_SB_EEEEEEEvNS4_8identityES10_NS11_INS12_ILi2ELi5ELi2EEES15_NST_INS5_IJSG_NSA_ILi4EEEEEENS5_IJSB_SG_EEEEEEEvS1B_EENS_8epilogue10collective18CollectiveEpilogueINS1J_23Sm100TmaWarpSpecializedILi4ELi2ELi16ELb1ELb0EEEJSH_NS5_IJNST_ISE_SB_EENST_INSA_ILi16EEESB_EEEEESI_SJ_SI_SJ_NS1J_6fusion15FusionCallbacksIS1N_NS1S_17LinearCombinationISI_fSI_fLNS_15FloatRoundStyleE2EEESH_S1R_JEEENS4_5SM1004TMEM4LOAD26SM100_TMEM_LOAD_32dp32b16xES10_NS11_INS12_ILi2ELi4ELi3EEES15_NST_INS5_IJS16_S1P_EEENS5_IJS1P_SB_EEEEEEENS4_39AutoVectorizingCopyWithAssumedAlignmentILi128EEENS4_14SM90_TMA_STOREES26_S28_S28_EEEvvEEEEvNT_6ParamsE,"a",@progbits
	.sectionflags	@""
	.align	4
.nv.constant0._ZN7cutlass13device_kernelINS_4gemm6kernel13GemmUniversalIN4cute5tupleIJiiiiEEENS1_10collective13CollectiveMmaINS1_35MainloopSm100TmaUmmaWarpSpecializedILi8ELi2ELi4ENS5_IJNS4_1CILi1EEESB_SB_EEEEENS5_IJNSA_ILi128EEENSA_ILi64EEENSA_ILi32EEEEEENS_10tfloat32_tENS5_IJlSB_lEEESI_NS5_IJSB_llEEENS4_8TiledMMAINS4_8MMA_AtomIJNS4_17SM100_MMA_TF32_SSISI_SI_fLi128ELi64ELNS4_4UMMA5MajorE0ELSP_1ELNSO_7ScaleInE0ELSQ_0EEEEEENS4_6LayoutISC_NS5_IJNSA_ILi0EEESU_SU_EEEEENS5_IJNS4_10UnderscoreESX_SX_EEEEENS4_13SM90_TMA_LOADENS4_14ComposedLayoutINS4_7SwizzleILi3ELi4ELi3EEENS4_18smem_ptr_flag_bitsILi32EEENST_INS5_IJNSA_ILi8EEESG_EEENS5_IJSG_SB_EEEEEEEvNS4_8identityES10_NS11_INS12_ILi2ELi5ELi2EEES15_NST_INS5_IJSG_NSA_ILi4EEEEEENS5_IJSB_SG_EEEEEEEvS1B_EENS_8epilogue10collective18CollectiveEpilogueINS1J_23Sm100TmaWarpSpecializedILi4ELi2ELi16ELb1ELb0EEEJSH_NS5_IJNST_ISE_SB_EENST_INSA_ILi16EEESB_EEEEESI_SJ_SI_SJ_NS1J_6fusion15FusionCallbacksIS1N_NS1S_17LinearCombinationISI_fSI_fLNS_15FloatRoundStyleE2EEESH_S1R_JEEENS4_5SM1004TMEM4LOAD26SM100_TMEM_LOAD_32dp32b16xES10_NS11_INS12_ILi2ELi4ELi3EEES15_NST_INS5_IJS16_S1P_EEENS5_IJS1P_SB_EEEEEEENS4_39AutoVectorizingCopyWithAssumedAlignmentILi128EEENS4_14SM90_TMA_STOREES26_S28_S28_EEEvvEEEEvNT_6ParamsE:
	.zero		2944


//--------------------- SYMBOLS --------------------------

	.type		.nv.reservedSmem.offset0,@object
	.size		.nv.reservedSmem.offset0,0x4
	.type		.nv.reservedSmem.cap,@object
	.size		.nv.reservedSmem.cap,0x4
	.type		__assertfail,@function
